//
// Generated by NVIDIA NVVM Compiler
//
// Compiler Build ID: CL-36424714
// Cuda compilation tools, release 13.0, V13.0.88
// Based on NVVM 20.0.0
//

.version 9.0
.target sm_100
.address_size 64

	// .globl	_Z8_norm3dfPffff

.visible .entry _Z8_norm3dfPffff(
	.param .u64 .ptr .align 1 _Z8_norm3dfPffff_param_0,
	.param .f32 _Z8_norm3dfPffff_param_1,
	.param .f32 _Z8_norm3dfPffff_param_2,
	.param .f32 _Z8_norm3dfPffff_param_3
)
{
	.reg .pred 	%p<3>;
	.reg .b32 	%r<5>;
	.reg .b32 	%f<25>;
	.reg .b64 	%rd<3>;

	ld.param.u64 	%rd1, [_Z8_norm3dfPffff_param_0];
	ld.param.f32 	%f1, [_Z8_norm3dfPffff_param_1];
	ld.param.f32 	%f2, [_Z8_norm3dfPffff_param_2];
	ld.param.f32 	%f3, [_Z8_norm3dfPffff_param_3];
	cvta.to.global.u64 	%rd2, %rd1;
	abs.f32 	%f4, %f1;
	abs.f32 	%f5, %f2;
	abs.f32 	%f6, %f3;
	add.f32 	%f7, %f4, %f5;
	add.f32 	%f8, %f7, %f6;
	min.f32 	%f9, %f4, %f5;
	max.f32 	%f10, %f4, %f5;
	min.f32 	%f11, %f10, %f6;
	max.f32 	%f12, %f10, %f6;
	mov.b32 	%r1, %f12;
	and.b32  	%r2, %r1, -33554432;
	xor.b32  	%r3, %r2, 2122317824;
	mov.b32 	%f13, %r3;
	mul.f32 	%f14, %f11, %f13;
	mul.f32 	%f15, %f9, %f13;
	mul.f32 	%f16, %f12, %f13;
	mul.f32 	%f17, %f14, %f14;
	fma.rn.f32 	%f18, %f15, %f15, %f17;
	fma.rn.f32 	%f19, %f16, %f16, %f18;
	sqrt.rn.f32 	%f20, %f19;
	or.b32  	%r4, %r2, 8388608;
	mov.b32 	%f21, %r4;
	mul.f32 	%f22, %f20, %f21;
	setp.gt.f32 	%p1, %f8, %f12;
	selp.f32 	%f23, %f22, %f8, %p1;
	setp.eq.f32 	%p2, %f12, 0f7F800000;
	selp.f32 	%f24, 0f7F800000, %f23, %p2;
	st.global.f32 	[%rd2], %f24;
	ret;

}
	// .globl	_Z7_norm4dPfffff
.visible .entry _Z7_norm4dPfffff(
	.param .u64 .ptr .align 1 _Z7_norm4dPfffff_param_0,
	.param .f32 _Z7_norm4dPfffff_param_1,
	.param .f32 _Z7_norm4dPfffff_param_2,
	.param .f32 _Z7_norm4dPfffff_param_3,
	.param .f32 _Z7_norm4dPfffff_param_4
)
{
	.reg .pred 	%p<3>;
	.reg .b32 	%r<5>;
	.reg .b32 	%f<32>;
	.reg .b64 	%rd<3>;

	ld.param.u64 	%rd1, [_Z7_norm4dPfffff_param_0];
	ld.param.f32 	%f1, [_Z7_norm4dPfffff_param_1];
	ld.param.f32 	%f2, [_Z7_norm4dPfffff_param_2];
	ld.param.f32 	%f3, [_Z7_norm4dPfffff_param_3];
	ld.param.f32 	%f4, [_Z7_norm4dPfffff_param_4];
	cvta.to.global.u64 	%rd2, %rd1;
	abs.f32 	%f5, %f1;
	abs.f32 	%f6, %f2;
	abs.f32 	%f7, %f3;
	abs.f32 	%f8, %f4;
	add.f32 	%f9, %f5, %f6;
	add.f32 	%f10, %f9, %f8;
	add.f32 	%f11, %f7, %f10;
	min.f32 	%f12, %f5, %f6;
	max.f32 	%f13, %f5, %f6;
	min.f32 	%f14, %f13, %f7;
	max.f32 	%f15, %f13, %f7;
	min.f32 	%f16, %f15, %f8;
	max.f32 	%f17, %f15, %f8;
	mov.b32 	%r1, %f17;
	and.b32  	%r2, %r1, -33554432;
	xor.b32  	%r3, %r2, 2122317824;
	mov.b32 	%f18, %r3;
	mul.f32 	%f19, %f16, %f18;
	mul.f32 	%f20, %f14, %f18;
	mul.f32 	%f21, %f12, %f18;
	mul.f32 	%f22, %f17, %f18;
	mul.f32 	%f23, %f19, %f19;
	fma.rn.f32 	%f24, %f20, %f20, %f23;
	fma.rn.f32 	%f25, %f21, %f21, %f24;
	fma.rn.f32 	%f26, %f22, %f22, %f25;
	sqrt.rn.f32 	%f27, %f26;
	or.b32  	%r4, %r2, 8388608;
	mov.b32 	%f28, %r4;
	mul.f32 	%f29, %f27, %f28;
	setp.gt.f32 	%p1, %f11, %f17;
	selp.f32 	%f30, %f29, %f11, %p1;
	setp.eq.f32 	%p2, %f17, 0f7F800000;
	selp.f32 	%f31, 0f7F800000, %f30, %p2;
	st.global.f32 	[%rd2], %f31;
	ret;

}
	// .globl	_Z9_normcdffPff
.visible .entry _Z9_normcdffPff(
	.param .u64 .ptr .align 1 _Z9_normcdffPff_param_0,
	.param .f32 _Z9_normcdffPff_param_1
)
{
	.reg .pred 	%p<6>;
	.reg .b32 	%r<3>;
	.reg .b32 	%f<71>;
	.reg .b64 	%rd<3>;

	ld.param.u64 	%rd1, [_Z9_normcdffPff_param_0];
	ld.param.f32 	%f7, [_Z9_normcdffPff_param_1];
	abs.f32 	%f8, %f7;
	setp.gt.f32 	%p1, %f8, 0f41680000;
	mov.f32 	%f9, 0f41680000;
	copysign.f32 	%f10, %f7, %f9;
	selp.f32 	%f11, %f10, %f7, %p1;
	mov.f32 	%f12, 0fBF3504F3;
	mul.rn.f32 	%f1, %f11, %f12;
	neg.f32 	%f13, %f1;
	fma.rn.f32 	%f14, %f11, 0fBF3504F3, %f13;
	fma.rn.f32 	%f2, %f11, 0fB24FE77A, %f14;
	add.rn.f32 	%f3, %f1, %f2;
	abs.f32 	%f15, %f3;
	add.f32 	%f16, %f15, 0fC0800000;
	add.f32 	%f17, %f15, 0f40800000;
	rcp.approx.ftz.f32 	%f18, %f17;
	mul.rn.f32 	%f19, %f16, %f18;
	add.f32 	%f20, %f19, 0f3F800000;
	fma.rn.f32 	%f21, %f20, 0fC0800000, %f15;
	neg.f32 	%f22, %f19;
	fma.rn.f32 	%f23, %f22, %f15, %f21;
	fma.rn.f32 	%f24, %f18, %f23, %f19;
	fma.rn.f32 	%f25, %f24, 0f3A69A091, 0f3BE6E05B;
	fma.rn.f32 	%f26, %f25, %f24, 0fBC81FB4B;
	fma.rn.f32 	%f27, %f26, %f24, 0f3D15373B;
	fma.rn.f32 	%f28, %f27, %f24, 0fBD887C5A;
	fma.rn.f32 	%f29, %f28, %f24, 0f3DC021D5;
	fma.rn.f32 	%f30, %f29, %f24, 0fBDCED424;
	fma.rn.f32 	%f31, %f30, %f24, 0f3D8B74DE;
	fma.rn.f32 	%f32, %f31, %f24, 0f3C7BF170;
	fma.rn.f32 	%f33, %f32, %f24, 0fBE0EF8D4;
	fma.rn.f32 	%f34, %f33, %f24, 0f3F9DD2C9;
	fma.rn.f32 	%f35, %f15, 0f40000000, 0f3F800000;
	rcp.approx.ftz.f32 	%f36, %f35;
	mul.rn.f32 	%f37, %f34, %f36;
	mul.f32 	%f38, %f37, 0fC0000000;
	fma.rn.f32 	%f39, %f15, %f38, %f34;
	sub.f32 	%f40, %f39, %f37;
	fma.rn.f32 	%f41, %f40, %f36, %f37;
	neg.f32 	%f42, %f15;
	mul.f32 	%f43, %f15, %f42;
	mov.f32 	%f44, 0f3FB8AA3B;
	mul.rn.f32 	%f45, %f43, %f44;
	cvt.rzi.f32.f32 	%f46, %f45;
	abs.f32 	%f47, %f46;
	setp.gt.f32 	%p2, %f47, 0f42FC0000;
	mov.f32 	%f48, 0f42FC0000;
	copysign.f32 	%f49, %f46, %f48;
	selp.f32 	%f50, %f49, %f46, %p2;
	fma.rn.f32 	%f51, %f50, 0fBF317218, %f43;
	fma.rn.f32 	%f52, %f50, 0f3102E308, %f51;
	mul.f32 	%f53, %f52, 0f3FB8AA3B;
	add.f32 	%f54, %f50, 0f4B40007F;
	mov.b32 	%r1, %f54;
	shl.b32 	%r2, %r1, 23;
	mov.b32 	%f55, %r2;
	ex2.approx.ftz.f32 	%f56, %f53;
	mul.f32 	%f57, %f56, %f55;
	neg.f32 	%f58, %f43;
	fma.rn.f32 	%f59, %f42, %f15, %f58;
	fma.rn.f32 	%f60, %f57, %f59, %f57;
	mul.f32 	%f61, %f41, %f60;
	setp.gt.f32 	%p3, %f15, 0f4120E148;
	selp.f32 	%f62, 0f00000000, %f61, %p3;
	setp.lt.f32 	%p4, %f3, 0f00000000;
	mov.f32 	%f63, 0f40000000;
	sub.f32 	%f64, %f63, %f62;
	selp.f32 	%f70, %f64, %f62, %p4;
	setp.geu.f32 	%p5, %f11, 0fBF800000;
	@%p5 bra 	$L__BB2_2;
	sub.f32 	%f65, %f1, %f3;
	add.rn.f32 	%f66, %f65, %f2;
	mul.f32 	%f67, %f3, 0fC0000000;
	mul.f32 	%f68, %f67, %f70;
	fma.rn.f32 	%f70, %f68, %f66, %f70;
$L__BB2_2:
	cvta.to.global.u64 	%rd2, %rd1;
	mul.f32 	%f69, %f70, 0f3F000000;
	st.global.f32 	[%rd2], %f69;
	ret;

}
	// .globl	_Z11setVecValuePff
.visible .entry _Z11setVecValuePff(
	.param .u64 .ptr .align 1 _Z11setVecValuePff_param_0,
	.param .f32 _Z11setVecValuePff_param_1
)
{
	.reg .b32 	%f<2>;
	.reg .b64 	%rd<3>;

	ld.param.u64 	%rd1, [_Z11setVecValuePff_param_0];
	ld.param.f32 	%f1, [_Z11setVecValuePff_param_1];
	cvta.to.global.u64 	%rd2, %rd1;
	st.global.f32 	[%rd2], %f1;
	ret;

}
	// .globl	_Z6_normfPfiPKf
.visible .entry _Z6_normfPfiPKf(
	.param .u64 .ptr .align 1 _Z6_normfPfiPKf_param_0,
	.param .u32 _Z6_normfPfiPKf_param_1,
	.param .u64 .ptr .align 1 _Z6_normfPfiPKf_param_2
)
{
	.reg .pred 	%p<67>;
	.reg .b32 	%r<99>;
	.reg .b32 	%f<226>;
	.reg .b64 	%rd<28>;

	ld.param.u64 	%rd11, [_Z6_normfPfiPKf_param_0];
	ld.param.u32 	%r37, [_Z6_normfPfiPKf_param_1];
	ld.param.u64 	%rd12, [_Z6_normfPfiPKf_param_2];
	cvta.to.global.u64 	%rd1, %rd12;
	ld.global.f32 	%f29, [%rd1];
	abs.f32 	%f217, %f29;
	setp.lt.s32 	%p1, %r37, 2;
	@%p1 bra 	$L__BB4_14;
	add.s32 	%r1, %r37, -1;
	add.s32 	%r39, %r37, -2;
	and.b32  	%r2, %r1, 15;
	setp.lt.u32 	%p2, %r39, 15;
	mov.b32 	%r88, 1;
	@%p2 bra 	$L__BB4_5;
	and.b32  	%r41, %r1, -16;
	neg.s32 	%r86, %r41;
	add.s64 	%rd25, %rd1, 32;
	mov.b32 	%r85, 0;
$L__BB4_3:
	.pragma "nounroll";
	ld.global.f32 	%f31, [%rd25+-28];
	abs.f32 	%f32, %f31;
	max.f32 	%f33, %f32, %f217;
	ld.global.f32 	%f34, [%rd25+-24];
	abs.f32 	%f35, %f34;
	max.f32 	%f36, %f35, %f33;
	ld.global.f32 	%f37, [%rd25+-20];
	abs.f32 	%f38, %f37;
	max.f32 	%f39, %f38, %f36;
	ld.global.f32 	%f40, [%rd25+-16];
	abs.f32 	%f41, %f40;
	max.f32 	%f42, %f41, %f39;
	ld.global.f32 	%f43, [%rd25+-12];
	abs.f32 	%f44, %f43;
	max.f32 	%f45, %f44, %f42;
	ld.global.f32 	%f46, [%rd25+-8];
	abs.f32 	%f47, %f46;
	max.f32 	%f48, %f47, %f45;
	ld.global.f32 	%f49, [%rd25+-4];
	abs.f32 	%f50, %f49;
	max.f32 	%f51, %f50, %f48;
	ld.global.f32 	%f52, [%rd25];
	abs.f32 	%f53, %f52;
	max.f32 	%f54, %f53, %f51;
	ld.global.f32 	%f55, [%rd25+4];
	abs.f32 	%f56, %f55;
	max.f32 	%f57, %f56, %f54;
	ld.global.f32 	%f58, [%rd25+8];
	abs.f32 	%f59, %f58;
	max.f32 	%f60, %f59, %f57;
	ld.global.f32 	%f61, [%rd25+12];
	abs.f32 	%f62, %f61;
	max.f32 	%f63, %f62, %f60;
	ld.global.f32 	%f64, [%rd25+16];
	abs.f32 	%f65, %f64;
	max.f32 	%f66, %f65, %f63;
	ld.global.f32 	%f67, [%rd25+20];
	abs.f32 	%f68, %f67;
	max.f32 	%f69, %f68, %f66;
	ld.global.f32 	%f70, [%rd25+24];
	abs.f32 	%f71, %f70;
	max.f32 	%f72, %f71, %f69;
	ld.global.f32 	%f73, [%rd25+28];
	abs.f32 	%f74, %f73;
	max.f32 	%f75, %f74, %f72;
	ld.global.f32 	%f76, [%rd25+32];
	abs.f32 	%f77, %f76;
	max.f32 	%f217, %f77, %f75;
	add.s32 	%r86, %r86, 16;
	add.s32 	%r85, %r85, 16;
	add.s64 	%rd25, %rd25, 64;
	setp.ne.s32 	%p3, %r86, 0;
	@%p3 bra 	$L__BB4_3;
	add.s32 	%r88, %r85, 1;
$L__BB4_5:
	setp.eq.s32 	%p4, %r2, 0;
	@%p4 bra 	$L__BB4_14;
	and.b32  	%r10, %r1, 7;
	setp.lt.u32 	%p5, %r2, 8;
	@%p5 bra 	$L__BB4_8;
	mul.wide.u32 	%rd13, %r88, 4;
	add.s64 	%rd14, %rd1, %rd13;
	ld.global.f32 	%f79, [%rd14];
	abs.f32 	%f80, %f79;
	max.f32 	%f81, %f80, %f217;
	ld.global.f32 	%f82, [%rd14+4];
	abs.f32 	%f83, %f82;
	max.f32 	%f84, %f83, %f81;
	ld.global.f32 	%f85, [%rd14+8];
	abs.f32 	%f86, %f85;
	max.f32 	%f87, %f86, %f84;
	ld.global.f32 	%f88, [%rd14+12];
	abs.f32 	%f89, %f88;
	max.f32 	%f90, %f89, %f87;
	ld.global.f32 	%f91, [%rd14+16];
	abs.f32 	%f92, %f91;
	max.f32 	%f93, %f92, %f90;
	ld.global.f32 	%f94, [%rd14+20];
	abs.f32 	%f95, %f94;
	max.f32 	%f96, %f95, %f93;
	ld.global.f32 	%f97, [%rd14+24];
	abs.f32 	%f98, %f97;
	max.f32 	%f99, %f98, %f96;
	ld.global.f32 	%f100, [%rd14+28];
	abs.f32 	%f101, %f100;
	max.f32 	%f217, %f101, %f99;
	add.s32 	%r88, %r88, 8;
$L__BB4_8:
	setp.eq.s32 	%p6, %r10, 0;
	@%p6 bra 	$L__BB4_14;
	and.b32  	%r13, %r1, 3;
	setp.lt.u32 	%p7, %r10, 4;
	@%p7 bra 	$L__BB4_11;
	mul.wide.u32 	%rd15, %r88, 4;
	add.s64 	%rd16, %rd1, %rd15;
	ld.global.f32 	%f103, [%rd16];
	abs.f32 	%f104, %f103;
	max.f32 	%f105, %f104, %f217;
	ld.global.f32 	%f106, [%rd16+4];
	abs.f32 	%f107, %f106;
	max.f32 	%f108, %f107, %f105;
	ld.global.f32 	%f109, [%rd16+8];
	abs.f32 	%f110, %f109;
	max.f32 	%f111, %f110, %f108;
	ld.global.f32 	%f112, [%rd16+12];
	abs.f32 	%f113, %f112;
	max.f32 	%f217, %f113, %f111;
	add.s32 	%r88, %r88, 4;
$L__BB4_11:
	setp.eq.s32 	%p8, %r13, 0;
	@%p8 bra 	$L__BB4_14;
	mul.wide.u32 	%rd17, %r88, 4;
	add.s64 	%rd26, %rd1, %rd17;
	neg.s32 	%r90, %r13;
$L__BB4_13:
	.pragma "nounroll";
	ld.global.f32 	%f114, [%rd26];
	abs.f32 	%f115, %f114;
	max.f32 	%f217, %f115, %f217;
	add.s64 	%rd26, %rd26, 4;
	add.s32 	%r90, %r90, 1;
	setp.ne.s32 	%p9, %r90, 0;
	@%p9 bra 	$L__BB4_13;
$L__BB4_14:
	mov.b32 	%r42, %f217;
	and.b32  	%r19, %r42, -33554432;
	xor.b32  	%r43, %r19, 2122317824;
	mov.b32 	%f15, %r43;
	mul.f32 	%f16, %f217, %f15;
	setp.lt.s32 	%p10, %r37, 1;
	mov.f32 	%f225, 0f00000000;
	@%p10 bra 	$L__BB4_26;
	and.b32  	%r20, %r37, 7;
	setp.lt.u32 	%p11, %r37, 8;
	mov.f32 	%f225, 0f00000000;
	mov.b32 	%r93, 0;
	mov.u32 	%r96, %r93;
	@%p11 bra 	$L__BB4_18;
	and.b32  	%r96, %r37, 2147483640;
	add.s64 	%rd27, %rd1, 16;
	mov.f32 	%f225, 0f00000000;
	mov.b32 	%r93, 0;
	mov.u32 	%r92, %r93;
$L__BB4_17:
	.pragma "nounroll";
	ld.global.f32 	%f120, [%rd27+-16];
	abs.f32 	%f121, %f120;
	mul.f32 	%f122, %f121, %f15;
	setp.neu.f32 	%p12, %f122, %f16;
	setp.ne.s32 	%p13, %r92, %r93;
	or.pred  	%p14, %p12, %p13;
	fma.rn.f32 	%f124, %f122, %f122, %f225;
	selp.f32 	%f125, %f124, %f225, %p14;
	selp.u32 	%r46, 1, 0, %p14;
	add.s32 	%r47, %r93, %r46;
	ld.global.f32 	%f126, [%rd27+-12];
	abs.f32 	%f127, %f126;
	mul.f32 	%f128, %f127, %f15;
	setp.neu.f32 	%p15, %f128, %f16;
	add.s32 	%r48, %r92, 1;
	setp.ne.s32 	%p16, %r48, %r47;
	or.pred  	%p17, %p15, %p16;
	fma.rn.f32 	%f129, %f128, %f128, %f125;
	selp.f32 	%f130, %f129, %f125, %p17;
	selp.u32 	%r49, 1, 0, %p17;
	add.s32 	%r50, %r47, %r49;
	ld.global.f32 	%f131, [%rd27+-8];
	abs.f32 	%f132, %f131;
	mul.f32 	%f133, %f132, %f15;
	setp.neu.f32 	%p19, %f133, %f16;
	add.s32 	%r51, %r92, 2;
	setp.ne.s32 	%p20, %r51, %r50;
	or.pred  	%p21, %p19, %p20;
	fma.rn.f32 	%f135, %f133, %f133, %f130;
	selp.f32 	%f136, %f135, %f130, %p21;
	selp.u32 	%r52, 1, 0, %p21;
	add.s32 	%r53, %r50, %r52;
	ld.global.f32 	%f137, [%rd27+-4];
	abs.f32 	%f138, %f137;
	mul.f32 	%f139, %f138, %f15;
	setp.neu.f32 	%p22, %f139, %f16;
	add.s32 	%r54, %r92, 3;
	setp.ne.s32 	%p23, %r54, %r53;
	or.pred  	%p24, %p22, %p23;
	fma.rn.f32 	%f141, %f139, %f139, %f136;
	selp.f32 	%f142, %f141, %f136, %p24;
	selp.u32 	%r55, 1, 0, %p24;
	add.s32 	%r56, %r53, %r55;
	ld.global.f32 	%f143, [%rd27];
	abs.f32 	%f144, %f143;
	mul.f32 	%f145, %f144, %f15;
	setp.neu.f32 	%p25, %f145, %f16;
	add.s32 	%r57, %r92, 4;
	setp.ne.s32 	%p26, %r57, %r56;
	or.pred  	%p27, %p25, %p26;
	fma.rn.f32 	%f147, %f145, %f145, %f142;
	selp.f32 	%f148, %f147, %f142, %p27;
	selp.u32 	%r58, 1, 0, %p27;
	add.s32 	%r59, %r56, %r58;
	ld.global.f32 	%f149, [%rd27+4];
	abs.f32 	%f150, %f149;
	mul.f32 	%f151, %f150, %f15;
	setp.neu.f32 	%p28, %f151, %f16;
	add.s32 	%r60, %r92, 5;
	setp.ne.s32 	%p29, %r60, %r59;
	or.pred  	%p30, %p28, %p29;
	fma.rn.f32 	%f153, %f151, %f151, %f148;
	selp.f32 	%f154, %f153, %f148, %p30;
	selp.u32 	%r61, 1, 0, %p30;
	add.s32 	%r62, %r59, %r61;
	ld.global.f32 	%f155, [%rd27+8];
	abs.f32 	%f156, %f155;
	mul.f32 	%f157, %f156, %f15;
	setp.neu.f32 	%p31, %f157, %f16;
	add.s32 	%r63, %r92, 6;
	setp.ne.s32 	%p32, %r63, %r62;
	or.pred  	%p33, %p31, %p32;
	fma.rn.f32 	%f159, %f157, %f157, %f154;
	selp.f32 	%f160, %f159, %f154, %p33;
	selp.u32 	%r64, 1, 0, %p33;
	add.s32 	%r65, %r62, %r64;
	ld.global.f32 	%f161, [%rd27+12];
	abs.f32 	%f162, %f161;
	mul.f32 	%f163, %f162, %f15;
	setp.neu.f32 	%p34, %f163, %f16;
	add.s32 	%r66, %r92, 7;
	setp.ne.s32 	%p35, %r66, %r65;
	or.pred  	%p36, %p34, %p35;
	fma.rn.f32 	%f164, %f163, %f163, %f160;
	selp.f32 	%f225, %f164, %f160, %p36;
	selp.u32 	%r67, 1, 0, %p36;
	add.s32 	%r93, %r65, %r67;
	add.s64 	%rd27, %rd27, 32;
	add.s32 	%r92, %r92, 8;
	setp.ne.s32 	%p37, %r92, %r96;
	@%p37 bra 	$L__BB4_17;
$L__BB4_18:
	setp.eq.s32 	%p38, %r20, 0;
	@%p38 bra 	$L__BB4_26;
	and.b32  	%r28, %r37, 3;
	setp.lt.u32 	%p39, %r20, 4;
	@%p39 bra 	$L__BB4_21;
	mul.wide.u32 	%rd18, %r96, 4;
	add.s64 	%rd19, %rd1, %rd18;
	ld.global.f32 	%f166, [%rd19];
	abs.f32 	%f167, %f166;
	mul.f32 	%f168, %f167, %f15;
	setp.neu.f32 	%p40, %f168, %f16;
	setp.ne.s32 	%p41, %r96, %r93;
	or.pred  	%p42, %p40, %p41;
	fma.rn.f32 	%f170, %f168, %f168, %f225;
	selp.f32 	%f171, %f170, %f225, %p42;
	selp.u32 	%r69, 1, 0, %p42;
	add.s32 	%r70, %r93, %r69;
	add.s32 	%r71, %r96, 1;
	ld.global.f32 	%f172, [%rd19+4];
	abs.f32 	%f173, %f172;
	mul.f32 	%f174, %f173, %f15;
	setp.neu.f32 	%p43, %f174, %f16;
	setp.ne.s32 	%p44, %r71, %r70;
	or.pred  	%p45, %p43, %p44;
	fma.rn.f32 	%f175, %f174, %f174, %f171;
	selp.f32 	%f176, %f175, %f171, %p45;
	selp.u32 	%r72, 1, 0, %p45;
	add.s32 	%r73, %r70, %r72;
	add.s32 	%r74, %r96, 2;
	ld.global.f32 	%f177, [%rd19+8];
	abs.f32 	%f178, %f177;
	mul.f32 	%f179, %f178, %f15;
	setp.neu.f32 	%p47, %f179, %f16;
	setp.ne.s32 	%p48, %r74, %r73;
	or.pred  	%p49, %p47, %p48;
	fma.rn.f32 	%f181, %f179, %f179, %f176;
	selp.f32 	%f182, %f181, %f176, %p49;
	selp.u32 	%r75, 1, 0, %p49;
	add.s32 	%r76, %r73, %r75;
	add.s32 	%r77, %r96, 3;
	ld.global.f32 	%f183, [%rd19+12];
	abs.f32 	%f184, %f183;
	mul.f32 	%f185, %f184, %f15;
	setp.neu.f32 	%p50, %f185, %f16;
	setp.ne.s32 	%p51, %r77, %r76;
	or.pred  	%p52, %p50, %p51;
	fma.rn.f32 	%f186, %f185, %f185, %f182;
	selp.f32 	%f225, %f186, %f182, %p52;
	selp.u32 	%r78, 1, 0, %p52;
	add.s32 	%r93, %r76, %r78;
	add.s32 	%r96, %r96, 4;
$L__BB4_21:
	setp.eq.s32 	%p53, %r28, 0;
	@%p53 bra 	$L__BB4_26;
	setp.eq.s32 	%p54, %r28, 1;
	@%p54 bra 	$L__BB4_24;
	mul.wide.u32 	%rd20, %r96, 4;
	add.s64 	%rd21, %rd1, %rd20;
	ld.global.f32 	%f188, [%rd21];
	abs.f32 	%f189, %f188;
	mul.f32 	%f190, %f189, %f15;
	setp.neu.f32 	%p55, %f190, %f16;
	setp.ne.s32 	%p56, %r96, %r93;
	or.pred  	%p57, %p55, %p56;
	fma.rn.f32 	%f192, %f190, %f190, %f225;
	selp.f32 	%f193, %f192, %f225, %p57;
	selp.u32 	%r79, 1, 0, %p57;
	add.s32 	%r80, %r93, %r79;
	add.s32 	%r81, %r96, 1;
	ld.global.f32 	%f194, [%rd21+4];
	abs.f32 	%f195, %f194;
	mul.f32 	%f196, %f195, %f15;
	setp.neu.f32 	%p58, %f196, %f16;
	setp.ne.s32 	%p59, %r81, %r80;
	or.pred  	%p60, %p58, %p59;
	fma.rn.f32 	%f197, %f196, %f196, %f193;
	selp.f32 	%f225, %f197, %f193, %p60;
	selp.u32 	%r82, 1, 0, %p60;
	add.s32 	%r93, %r80, %r82;
	add.s32 	%r96, %r96, 2;
$L__BB4_24:
	and.b32  	%r83, %r37, 1;
	setp.eq.b32 	%p61, %r83, 1;
	not.pred 	%p62, %p61;
	@%p62 bra 	$L__BB4_26;
	mul.wide.u32 	%rd22, %r96, 4;
	add.s64 	%rd23, %rd1, %rd22;
	ld.global.f32 	%f198, [%rd23];
	abs.f32 	%f199, %f198;
	mul.f32 	%f200, %f199, %f15;
	setp.neu.f32 	%p63, %f200, %f16;
	setp.ne.s32 	%p64, %r96, %r93;
	fma.rn.f32 	%f201, %f200, %f200, %f225;
	selp.f32 	%f202, %f201, %f225, %p64;
	selp.f32 	%f225, %f201, %f202, %p63;
$L__BB4_26:
	cvta.to.global.u64 	%rd24, %rd11;
	fma.rn.f32 	%f203, %f16, %f16, %f225;
	sqrt.rn.f32 	%f204, %f203;
	add.s32 	%r84, %r19, 8388608;
	mov.b32 	%f205, %r84;
	mul.f32 	%f206, %f204, %f205;
	setp.eq.f32 	%p65, %f225, 0f00000000;
	setp.eq.f32 	%p66, %f217, 0f7F800000;
	selp.f32 	%f207, %f217, %f206, %p66;
	selp.f32 	%f208, %f217, %f207, %p65;
	st.global.f32 	[%rd24], %f208;
	ret;

}
	// .globl	_Z7_rcbrtfPff
.visible .entry _Z7_rcbrtfPff(
	.param .u64 .ptr .align 1 _Z7_rcbrtfPff_param_0,
	.param .f32 _Z7_rcbrtfPff_param_1
)
{
	.reg .pred 	%p<3>;
	.reg .b32 	%r<3>;
	.reg .b32 	%f<17>;
	.reg .b64 	%rd<3>;

	ld.param.u64 	%rd1, [_Z7_rcbrtfPff_param_0];
	ld.param.f32 	%f1, [_Z7_rcbrtfPff_param_1];
	cvta.to.global.u64 	%rd2, %rd1;
	abs.f32 	%f2, %f1;
	lg2.approx.f32 	%f3, %f2;
	mul.f32 	%f4, %f3, 0fBEAAAAAB;
	ex2.approx.ftz.f32 	%f5, %f4;
	mul.f32 	%f6, %f5, %f5;
	neg.f32 	%f7, %f2;
	mul.f32 	%f8, %f5, %f7;
	fma.rn.f32 	%f9, %f6, %f8, 0f3F800000;
	mul.f32 	%f10, %f5, 0f3EAAAAAB;
	fma.rn.f32 	%f11, %f9, %f10, %f5;
	setp.lt.f32 	%p1, %f1, 0f00000000;
	neg.f32 	%f12, %f11;
	selp.f32 	%f13, %f12, %f11, %p1;
	add.f32 	%f14, %f1, %f1;
	setp.eq.f32 	%p2, %f14, %f1;
	mov.b32 	%r1, %f14;
	xor.b32  	%r2, %r1, 2139095040;
	mov.b32 	%f15, %r2;
	selp.f32 	%f16, %f15, %f13, %p2;
	st.global.f32 	[%rd2], %f16;
	ret;

}
	// .globl	_Z9_rnorm3dfPffff
.visible .entry _Z9_rnorm3dfPffff(
	.param .u64 .ptr .align 1 _Z9_rnorm3dfPffff_param_0,
	.param .f32 _Z9_rnorm3dfPffff_param_1,
	.param .f32 _Z9_rnorm3dfPffff_param_2,
	.param .f32 _Z9_rnorm3dfPffff_param_3
)
{
	.reg .pred 	%p<3>;
	.reg .b32 	%r<4>;
	.reg .b32 	%f<25>;
	.reg .b64 	%rd<3>;

	ld.param.u64 	%rd1, [_Z9_rnorm3dfPffff_param_0];
	ld.param.f32 	%f1, [_Z9_rnorm3dfPffff_param_1];
	ld.param.f32 	%f2, [_Z9_rnorm3dfPffff_param_2];
	ld.param.f32 	%f3, [_Z9_rnorm3dfPffff_param_3];
	cvta.to.global.u64 	%rd2, %rd1;
	abs.f32 	%f4, %f1;
	abs.f32 	%f5, %f2;
	abs.f32 	%f6, %f3;
	add.f32 	%f7, %f4, %f5;
	add.f32 	%f8, %f7, %f6;
	min.f32 	%f9, %f4, %f5;
	max.f32 	%f10, %f4, %f5;
	min.f32 	%f11, %f10, %f6;
	max.f32 	%f12, %f10, %f6;
	mov.b32 	%r1, %f12;
	and.b32  	%r2, %r1, -33554432;
	xor.b32  	%r3, %r2, 2122317824;
	mov.b32 	%f13, %r3;
	mul.f32 	%f14, %f11, %f13;
	mul.f32 	%f15, %f9, %f13;
	mul.f32 	%f16, %f12, %f13;
	mul.f32 	%f17, %f14, %f14;
	fma.rn.f32 	%f18, %f15, %f15, %f17;
	fma.rn.f32 	%f19, %f16, %f16, %f18;
	rsqrt.approx.f32 	%f20, %f19;
	mul.f32 	%f21, %f20, %f13;
	abs.f32 	%f22, %f8;
	setp.nan.f32 	%p1, %f22, %f22;
	selp.f32 	%f23, %f8, %f21, %p1;
	setp.eq.f32 	%p2, %f12, 0f7F800000;
	selp.f32 	%f24, 0f00000000, %f23, %p2;
	st.global.f32 	[%rd2], %f24;
	ret;

}
	// .globl	_Z9_rnorm4dfPfffff
.visible .entry _Z9_rnorm4dfPfffff(
	.param .u64 .ptr .align 1 _Z9_rnorm4dfPfffff_param_0,
	.param .f32 _Z9_rnorm4dfPfffff_param_1,
	.param .f32 _Z9_rnorm4dfPfffff_param_2,
	.param .f32 _Z9_rnorm4dfPfffff_param_3,
	.param .f32 _Z9_rnorm4dfPfffff_param_4
)
{
	.reg .pred 	%p<3>;
	.reg .b32 	%r<4>;
	.reg .b32 	%f<32>;
	.reg .b64 	%rd<3>;

	ld.param.u64 	%rd1, [_Z9_rnorm4dfPfffff_param_0];
	ld.param.f32 	%f1, [_Z9_rnorm4dfPfffff_param_1];
	ld.param.f32 	%f2, [_Z9_rnorm4dfPfffff_param_2];
	ld.param.f32 	%f3, [_Z9_rnorm4dfPfffff_param_3];
	ld.param.f32 	%f4, [_Z9_rnorm4dfPfffff_param_4];
	cvta.to.global.u64 	%rd2, %rd1;
	abs.f32 	%f5, %f1;
	abs.f32 	%f6, %f2;
	abs.f32 	%f7, %f3;
	abs.f32 	%f8, %f4;
	add.f32 	%f9, %f5, %f6;
	add.f32 	%f10, %f9, %f8;
	add.f32 	%f11, %f7, %f10;
	min.f32 	%f12, %f5, %f6;
	max.f32 	%f13, %f5, %f6;
	min.f32 	%f14, %f13, %f7;
	max.f32 	%f15, %f13, %f7;
	min.f32 	%f16, %f15, %f8;
	max.f32 	%f17, %f15, %f8;
	mov.b32 	%r1, %f17;
	and.b32  	%r2, %r1, -33554432;
	xor.b32  	%r3, %r2, 2122317824;
	mov.b32 	%f18, %r3;
	mul.f32 	%f19, %f16, %f18;
	mul.f32 	%f20, %f14, %f18;
	mul.f32 	%f21, %f12, %f18;
	mul.f32 	%f22, %f17, %f18;
	mul.f32 	%f23, %f19, %f19;
	fma.rn.f32 	%f24, %f20, %f20, %f23;
	fma.rn.f32 	%f25, %f21, %f21, %f24;
	fma.rn.f32 	%f26, %f22, %f22, %f25;
	rsqrt.approx.f32 	%f27, %f26;
	mul.f32 	%f28, %f27, %f18;
	abs.f32 	%f29, %f11;
	setp.nan.f32 	%p1, %f29, %f29;
	selp.f32 	%f30, %f11, %f28, %p1;
	setp.eq.f32 	%p2, %f17, 0f7F800000;
	selp.f32 	%f31, 0f00000000, %f30, %p2;
	st.global.f32 	[%rd2], %f31;
	ret;

}
	// .globl	_Z7_rnormfPfiPKf
.visible .entry _Z7_rnormfPfiPKf(
	.param .u64 .ptr .align 1 _Z7_rnormfPfiPKf_param_0,
	.param .u32 _Z7_rnormfPfiPKf_param_1,
	.param .u64 .ptr .align 1 _Z7_rnormfPfiPKf_param_2
)
{
	.reg .pred 	%p<66>;
	.reg .b32 	%r<98>;
	.reg .b32 	%f<224>;
	.reg .b64 	%rd<28>;

	ld.param.u64 	%rd11, [_Z7_rnormfPfiPKf_param_0];
	ld.param.u32 	%r36, [_Z7_rnormfPfiPKf_param_1];
	ld.param.u64 	%rd12, [_Z7_rnormfPfiPKf_param_2];
	cvta.to.global.u64 	%rd1, %rd12;
	ld.global.f32 	%f29, [%rd1];
	abs.f32 	%f215, %f29;
	setp.lt.s32 	%p1, %r36, 2;
	@%p1 bra 	$L__BB8_14;
	add.s32 	%r1, %r36, -1;
	add.s32 	%r38, %r36, -2;
	and.b32  	%r2, %r1, 15;
	setp.lt.u32 	%p2, %r38, 15;
	mov.b32 	%r87, 1;
	@%p2 bra 	$L__BB8_5;
	and.b32  	%r40, %r1, -16;
	neg.s32 	%r85, %r40;
	add.s64 	%rd25, %rd1, 32;
	mov.b32 	%r84, 0;
$L__BB8_3:
	.pragma "nounroll";
	ld.global.f32 	%f31, [%rd25+-28];
	abs.f32 	%f32, %f31;
	max.f32 	%f33, %f32, %f215;
	ld.global.f32 	%f34, [%rd25+-24];
	abs.f32 	%f35, %f34;
	max.f32 	%f36, %f35, %f33;
	ld.global.f32 	%f37, [%rd25+-20];
	abs.f32 	%f38, %f37;
	max.f32 	%f39, %f38, %f36;
	ld.global.f32 	%f40, [%rd25+-16];
	abs.f32 	%f41, %f40;
	max.f32 	%f42, %f41, %f39;
	ld.global.f32 	%f43, [%rd25+-12];
	abs.f32 	%f44, %f43;
	max.f32 	%f45, %f44, %f42;
	ld.global.f32 	%f46, [%rd25+-8];
	abs.f32 	%f47, %f46;
	max.f32 	%f48, %f47, %f45;
	ld.global.f32 	%f49, [%rd25+-4];
	abs.f32 	%f50, %f49;
	max.f32 	%f51, %f50, %f48;
	ld.global.f32 	%f52, [%rd25];
	abs.f32 	%f53, %f52;
	max.f32 	%f54, %f53, %f51;
	ld.global.f32 	%f55, [%rd25+4];
	abs.f32 	%f56, %f55;
	max.f32 	%f57, %f56, %f54;
	ld.global.f32 	%f58, [%rd25+8];
	abs.f32 	%f59, %f58;
	max.f32 	%f60, %f59, %f57;
	ld.global.f32 	%f61, [%rd25+12];
	abs.f32 	%f62, %f61;
	max.f32 	%f63, %f62, %f60;
	ld.global.f32 	%f64, [%rd25+16];
	abs.f32 	%f65, %f64;
	max.f32 	%f66, %f65, %f63;
	ld.global.f32 	%f67, [%rd25+20];
	abs.f32 	%f68, %f67;
	max.f32 	%f69, %f68, %f66;
	ld.global.f32 	%f70, [%rd25+24];
	abs.f32 	%f71, %f70;
	max.f32 	%f72, %f71, %f69;
	ld.global.f32 	%f73, [%rd25+28];
	abs.f32 	%f74, %f73;
	max.f32 	%f75, %f74, %f72;
	ld.global.f32 	%f76, [%rd25+32];
	abs.f32 	%f77, %f76;
	max.f32 	%f215, %f77, %f75;
	add.s32 	%r85, %r85, 16;
	add.s32 	%r84, %r84, 16;
	add.s64 	%rd25, %rd25, 64;
	setp.ne.s32 	%p3, %r85, 0;
	@%p3 bra 	$L__BB8_3;
	add.s32 	%r87, %r84, 1;
$L__BB8_5:
	setp.eq.s32 	%p4, %r2, 0;
	@%p4 bra 	$L__BB8_14;
	and.b32  	%r10, %r1, 7;
	setp.lt.u32 	%p5, %r2, 8;
	@%p5 bra 	$L__BB8_8;
	mul.wide.u32 	%rd13, %r87, 4;
	add.s64 	%rd14, %rd1, %rd13;
	ld.global.f32 	%f79, [%rd14];
	abs.f32 	%f80, %f79;
	max.f32 	%f81, %f80, %f215;
	ld.global.f32 	%f82, [%rd14+4];
	abs.f32 	%f83, %f82;
	max.f32 	%f84, %f83, %f81;
	ld.global.f32 	%f85, [%rd14+8];
	abs.f32 	%f86, %f85;
	max.f32 	%f87, %f86, %f84;
	ld.global.f32 	%f88, [%rd14+12];
	abs.f32 	%f89, %f88;
	max.f32 	%f90, %f89, %f87;
	ld.global.f32 	%f91, [%rd14+16];
	abs.f32 	%f92, %f91;
	max.f32 	%f93, %f92, %f90;
	ld.global.f32 	%f94, [%rd14+20];
	abs.f32 	%f95, %f94;
	max.f32 	%f96, %f95, %f93;
	ld.global.f32 	%f97, [%rd14+24];
	abs.f32 	%f98, %f97;
	max.f32 	%f99, %f98, %f96;
	ld.global.f32 	%f100, [%rd14+28];
	abs.f32 	%f101, %f100;
	max.f32 	%f215, %f101, %f99;
	add.s32 	%r87, %r87, 8;
$L__BB8_8:
	setp.eq.s32 	%p6, %r10, 0;
	@%p6 bra 	$L__BB8_14;
	and.b32  	%r13, %r1, 3;
	setp.lt.u32 	%p7, %r10, 4;
	@%p7 bra 	$L__BB8_11;
	mul.wide.u32 	%rd15, %r87, 4;
	add.s64 	%rd16, %rd1, %rd15;
	ld.global.f32 	%f103, [%rd16];
	abs.f32 	%f104, %f103;
	max.f32 	%f105, %f104, %f215;
	ld.global.f32 	%f106, [%rd16+4];
	abs.f32 	%f107, %f106;
	max.f32 	%f108, %f107, %f105;
	ld.global.f32 	%f109, [%rd16+8];
	abs.f32 	%f110, %f109;
	max.f32 	%f111, %f110, %f108;
	ld.global.f32 	%f112, [%rd16+12];
	abs.f32 	%f113, %f112;
	max.f32 	%f215, %f113, %f111;
	add.s32 	%r87, %r87, 4;
$L__BB8_11:
	setp.eq.s32 	%p8, %r13, 0;
	@%p8 bra 	$L__BB8_14;
	mul.wide.u32 	%rd17, %r87, 4;
	add.s64 	%rd26, %rd1, %rd17;
	neg.s32 	%r89, %r13;
$L__BB8_13:
	.pragma "nounroll";
	ld.global.f32 	%f114, [%rd26];
	abs.f32 	%f115, %f114;
	max.f32 	%f215, %f115, %f215;
	add.s64 	%rd26, %rd26, 4;
	add.s32 	%r89, %r89, 1;
	setp.ne.s32 	%p9, %r89, 0;
	@%p9 bra 	$L__BB8_13;
$L__BB8_14:
	mov.b32 	%r41, %f215;
	and.b32  	%r42, %r41, -33554432;
	xor.b32  	%r43, %r42, 2122317824;
	mov.b32 	%f15, %r43;
	mul.f32 	%f16, %f215, %f15;
	setp.lt.s32 	%p10, %r36, 1;
	mov.f32 	%f223, 0f00000000;
	@%p10 bra 	$L__BB8_26;
	and.b32  	%r19, %r36, 7;
	setp.lt.u32 	%p11, %r36, 8;
	mov.f32 	%f223, 0f00000000;
	mov.b32 	%r92, 0;
	mov.u32 	%r95, %r92;
	@%p11 bra 	$L__BB8_18;
	and.b32  	%r95, %r36, 2147483640;
	add.s64 	%rd27, %rd1, 16;
	mov.f32 	%f223, 0f00000000;
	mov.b32 	%r92, 0;
	mov.u32 	%r91, %r92;
$L__BB8_17:
	.pragma "nounroll";
	ld.global.f32 	%f120, [%rd27+-16];
	abs.f32 	%f121, %f120;
	mul.f32 	%f122, %f121, %f15;
	setp.neu.f32 	%p12, %f122, %f16;
	setp.ne.s32 	%p13, %r91, %r92;
	or.pred  	%p14, %p12, %p13;
	fma.rn.f32 	%f124, %f122, %f122, %f223;
	selp.f32 	%f125, %f124, %f223, %p14;
	selp.u32 	%r46, 1, 0, %p14;
	add.s32 	%r47, %r92, %r46;
	ld.global.f32 	%f126, [%rd27+-12];
	abs.f32 	%f127, %f126;
	mul.f32 	%f128, %f127, %f15;
	setp.neu.f32 	%p15, %f128, %f16;
	add.s32 	%r48, %r91, 1;
	setp.ne.s32 	%p16, %r48, %r47;
	or.pred  	%p17, %p15, %p16;
	fma.rn.f32 	%f129, %f128, %f128, %f125;
	selp.f32 	%f130, %f129, %f125, %p17;
	selp.u32 	%r49, 1, 0, %p17;
	add.s32 	%r50, %r47, %r49;
	ld.global.f32 	%f131, [%rd27+-8];
	abs.f32 	%f132, %f131;
	mul.f32 	%f133, %f132, %f15;
	setp.neu.f32 	%p19, %f133, %f16;
	add.s32 	%r51, %r91, 2;
	setp.ne.s32 	%p20, %r51, %r50;
	or.pred  	%p21, %p19, %p20;
	fma.rn.f32 	%f135, %f133, %f133, %f130;
	selp.f32 	%f136, %f135, %f130, %p21;
	selp.u32 	%r52, 1, 0, %p21;
	add.s32 	%r53, %r50, %r52;
	ld.global.f32 	%f137, [%rd27+-4];
	abs.f32 	%f138, %f137;
	mul.f32 	%f139, %f138, %f15;
	setp.neu.f32 	%p22, %f139, %f16;
	add.s32 	%r54, %r91, 3;
	setp.ne.s32 	%p23, %r54, %r53;
	or.pred  	%p24, %p22, %p23;
	fma.rn.f32 	%f141, %f139, %f139, %f136;
	selp.f32 	%f142, %f141, %f136, %p24;
	selp.u32 	%r55, 1, 0, %p24;
	add.s32 	%r56, %r53, %r55;
	ld.global.f32 	%f143, [%rd27];
	abs.f32 	%f144, %f143;
	mul.f32 	%f145, %f144, %f15;
	setp.neu.f32 	%p25, %f145, %f16;
	add.s32 	%r57, %r91, 4;
	setp.ne.s32 	%p26, %r57, %r56;
	or.pred  	%p27, %p25, %p26;
	fma.rn.f32 	%f147, %f145, %f145, %f142;
	selp.f32 	%f148, %f147, %f142, %p27;
	selp.u32 	%r58, 1, 0, %p27;
	add.s32 	%r59, %r56, %r58;
	ld.global.f32 	%f149, [%rd27+4];
	abs.f32 	%f150, %f149;
	mul.f32 	%f151, %f150, %f15;
	setp.neu.f32 	%p28, %f151, %f16;
	add.s32 	%r60, %r91, 5;
	setp.ne.s32 	%p29, %r60, %r59;
	or.pred  	%p30, %p28, %p29;
	fma.rn.f32 	%f153, %f151, %f151, %f148;
	selp.f32 	%f154, %f153, %f148, %p30;
	selp.u32 	%r61, 1, 0, %p30;
	add.s32 	%r62, %r59, %r61;
	ld.global.f32 	%f155, [%rd27+8];
	abs.f32 	%f156, %f155;
	mul.f32 	%f157, %f156, %f15;
	setp.neu.f32 	%p31, %f157, %f16;
	add.s32 	%r63, %r91, 6;
	setp.ne.s32 	%p32, %r63, %r62;
	or.pred  	%p33, %p31, %p32;
	fma.rn.f32 	%f159, %f157, %f157, %f154;
	selp.f32 	%f160, %f159, %f154, %p33;
	selp.u32 	%r64, 1, 0, %p33;
	add.s32 	%r65, %r62, %r64;
	ld.global.f32 	%f161, [%rd27+12];
	abs.f32 	%f162, %f161;
	mul.f32 	%f163, %f162, %f15;
	setp.neu.f32 	%p34, %f163, %f16;
	add.s32 	%r66, %r91, 7;
	setp.ne.s32 	%p35, %r66, %r65;
	or.pred  	%p36, %p34, %p35;
	fma.rn.f32 	%f164, %f163, %f163, %f160;
	selp.f32 	%f223, %f164, %f160, %p36;
	selp.u32 	%r67, 1, 0, %p36;
	add.s32 	%r92, %r65, %r67;
	add.s64 	%rd27, %rd27, 32;
	add.s32 	%r91, %r91, 8;
	setp.ne.s32 	%p37, %r91, %r95;
	@%p37 bra 	$L__BB8_17;
$L__BB8_18:
	setp.eq.s32 	%p38, %r19, 0;
	@%p38 bra 	$L__BB8_26;
	and.b32  	%r27, %r36, 3;
	setp.lt.u32 	%p39, %r19, 4;
	@%p39 bra 	$L__BB8_21;
	mul.wide.u32 	%rd18, %r95, 4;
	add.s64 	%rd19, %rd1, %rd18;
	ld.global.f32 	%f166, [%rd19];
	abs.f32 	%f167, %f166;
	mul.f32 	%f168, %f167, %f15;
	setp.neu.f32 	%p40, %f168, %f16;
	setp.ne.s32 	%p41, %r95, %r92;
	or.pred  	%p42, %p40, %p41;
	fma.rn.f32 	%f170, %f168, %f168, %f223;
	selp.f32 	%f171, %f170, %f223, %p42;
	selp.u32 	%r69, 1, 0, %p42;
	add.s32 	%r70, %r92, %r69;
	add.s32 	%r71, %r95, 1;
	ld.global.f32 	%f172, [%rd19+4];
	abs.f32 	%f173, %f172;
	mul.f32 	%f174, %f173, %f15;
	setp.neu.f32 	%p43, %f174, %f16;
	setp.ne.s32 	%p44, %r71, %r70;
	or.pred  	%p45, %p43, %p44;
	fma.rn.f32 	%f175, %f174, %f174, %f171;
	selp.f32 	%f176, %f175, %f171, %p45;
	selp.u32 	%r72, 1, 0, %p45;
	add.s32 	%r73, %r70, %r72;
	add.s32 	%r74, %r95, 2;
	ld.global.f32 	%f177, [%rd19+8];
	abs.f32 	%f178, %f177;
	mul.f32 	%f179, %f178, %f15;
	setp.neu.f32 	%p47, %f179, %f16;
	setp.ne.s32 	%p48, %r74, %r73;
	or.pred  	%p49, %p47, %p48;
	fma.rn.f32 	%f181, %f179, %f179, %f176;
	selp.f32 	%f182, %f181, %f176, %p49;
	selp.u32 	%r75, 1, 0, %p49;
	add.s32 	%r76, %r73, %r75;
	add.s32 	%r77, %r95, 3;
	ld.global.f32 	%f183, [%rd19+12];
	abs.f32 	%f184, %f183;
	mul.f32 	%f185, %f184, %f15;
	setp.neu.f32 	%p50, %f185, %f16;
	setp.ne.s32 	%p51, %r77, %r76;
	or.pred  	%p52, %p50, %p51;
	fma.rn.f32 	%f186, %f185, %f185, %f182;
	selp.f32 	%f223, %f186, %f182, %p52;
	selp.u32 	%r78, 1, 0, %p52;
	add.s32 	%r92, %r76, %r78;
	add.s32 	%r95, %r95, 4;
$L__BB8_21:
	setp.eq.s32 	%p53, %r27, 0;
	@%p53 bra 	$L__BB8_26;
	setp.eq.s32 	%p54, %r27, 1;
	@%p54 bra 	$L__BB8_24;
	mul.wide.u32 	%rd20, %r95, 4;
	add.s64 	%rd21, %rd1, %rd20;
	ld.global.f32 	%f188, [%rd21];
	abs.f32 	%f189, %f188;
	mul.f32 	%f190, %f189, %f15;
	setp.neu.f32 	%p55, %f190, %f16;
	setp.ne.s32 	%p56, %r95, %r92;
	or.pred  	%p57, %p55, %p56;
	fma.rn.f32 	%f192, %f190, %f190, %f223;
	selp.f32 	%f193, %f192, %f223, %p57;
	selp.u32 	%r79, 1, 0, %p57;
	add.s32 	%r80, %r92, %r79;
	add.s32 	%r81, %r95, 1;
	ld.global.f32 	%f194, [%rd21+4];
	abs.f32 	%f195, %f194;
	mul.f32 	%f196, %f195, %f15;
	setp.neu.f32 	%p58, %f196, %f16;
	setp.ne.s32 	%p59, %r81, %r80;
	or.pred  	%p60, %p58, %p59;
	fma.rn.f32 	%f197, %f196, %f196, %f193;
	selp.f32 	%f223, %f197, %f193, %p60;
	selp.u32 	%r82, 1, 0, %p60;
	add.s32 	%r92, %r80, %r82;
	add.s32 	%r95, %r95, 2;
$L__BB8_24:
	and.b32  	%r83, %r36, 1;
	setp.eq.b32 	%p61, %r83, 1;
	not.pred 	%p62, %p61;
	@%p62 bra 	$L__BB8_26;
	mul.wide.u32 	%rd22, %r95, 4;
	add.s64 	%rd23, %rd1, %rd22;
	ld.global.f32 	%f198, [%rd23];
	abs.f32 	%f199, %f198;
	mul.f32 	%f200, %f199, %f15;
	setp.neu.f32 	%p63, %f200, %f16;
	setp.ne.s32 	%p64, %r95, %r92;
	fma.rn.f32 	%f201, %f200, %f200, %f223;
	selp.f32 	%f202, %f201, %f223, %p64;
	selp.f32 	%f223, %f201, %f202, %p63;
$L__BB8_26:
	cvta.to.global.u64 	%rd24, %rd11;
	fma.rn.f32 	%f203, %f16, %f16, %f223;
	rsqrt.approx.f32 	%f204, %f203;
	mul.f32 	%f205, %f204, %f15;
	setp.eq.f32 	%p65, %f215, 0f7F800000;
	selp.f32 	%f206, 0f00000000, %f205, %p65;
	st.global.f32 	[%rd24], %f206;
	ret;

}


// ===== COMPILED SASS (sm_100) =====

	.target	sm_100

	.elftype	@"ET_EXEC"


//--------------------- .note.nv.tkinfo           --------------------------
	.section	.note.nv.tkinfo,"",@"SHT_NOTE"
	.sectionflags	@"SHF_NOTE_NV_TKINFO"
	.tkinfo
        /*0018*/ 	.word	0x00000002
        /*0030*/ 	.string	""
        /*0030*/ 	.string	"ptxas"
        /*0030*/ 	.string	"Cuda compilation tools, release 13.0, V13.0.88"
        /*0030*/ 	.string	"Build cuda_13.0.r13.0/compiler.36424714_0"
        /*0030*/ 	.string	"-arch sm_100 -m 64 "



//--------------------- .note.nv.cuinfo           --------------------------
	.section	.note.nv.cuinfo,"",@"SHT_NOTE"
	.sectionflags	@"SHF_NOTE_NV_CUINFO"
        /*0018*/ 	.short	0x0002
        /*001a*/ 	.short	0x0064
        /*001c*/ 	.short	0x0082
	.zero		2


//--------------------- .nv.info                  --------------------------
	.section	.nv.info,"",@"SHT_CUDA_INFO"
	.align	4


	//----- nvinfo : EIATTR_REGCOUNT
	.align		4
        /*0000*/ 	.byte	0x04, 0x2f
        /*0002*/ 	.short	(.L_1 - .L_0)
	.align		4
.L_0:
        /*0004*/ 	.word	index@(_Z8_norm3dfPffff)
        /*0008*/ 	.word	0x0000000c


	//----- nvinfo : EIATTR_FRAME_SIZE
	.align		4
.L_1:
        /*000c*/ 	.byte	0x04, 0x11
        /*000e*/ 	.short	(.L_3 - .L_2)
	.align		4
.L_2:
        /*0010*/ 	.word	index@($__internal_2_$__cuda_sm20_sqrt_rn_f32_slowpath)
        /*0014*/ 	.word	0x00000000


	//----- nvinfo : EIATTR_FRAME_SIZE
	.align		4
.L_3:
        /*0018*/ 	.byte	0x04, 0x11
        /*001a*/ 	.short	(.L_5 - .L_4)
	.align		4
.L_4:
        /*001c*/ 	.word	index@(_Z8_norm3dfPffff)
        /*0020*/ 	.word	0x00000000


	//----- nvinfo : EIATTR_REGCOUNT
	.align		4
.L_5:
        /*0024*/ 	.byte	0x04, 0x2f
        /*0026*/ 	.short	(.L_7 - .L_6)
	.align		4
.L_6:
        /*0028*/ 	.word	index@(_Z7_norm4dPfffff)
        /*002c*/ 	.word	0x0000000c


	//----- nvinfo : EIATTR_FRAME_SIZE
	.align		4
.L_7:
        /*0030*/ 	.byte	0x04, 0x11
        /*0032*/ 	.short	(.L_9 - .L_8)
	.align		4
.L_8:
        /*0034*/ 	.word	index@($__internal_1_$__cuda_sm20_sqrt_rn_f32_slowpath)
        /*0038*/ 	.word	0x00000000


	//----- nvinfo : EIATTR_FRAME_SIZE
	.align		4
.L_9:
        /*003c*/ 	.byte	0x04, 0x11
        /*003e*/ 	.short	(.L_11 - .L_10)
	.align		4
.L_10:
        /*0040*/ 	.word	index@(_Z7_norm4dPfffff)
        /*0044*/ 	.word	0x00000000


	//----- nvinfo : EIATTR_REGCOUNT
	.align		4
.L_11:
        /*0048*/ 	.byte	0x04, 0x2f
        /*004a*/ 	.short	(.L_13 - .L_12)
	.align		4
.L_12:
        /*004c*/ 	.word	index@(_Z9_normcdffPff)
        /*0050*/ 	.word	0x00000010


	//----- nvinfo : EIATTR_FRAME_SIZE
	.align		4
.L_13:
        /*0054*/ 	.byte	0x04, 0x11
        /*0056*/ 	.short	(.L_15 - .L_14)
	.align		4
.L_14:
        /*0058*/ 	.word	index@(_Z9_normcdffPff)
        /*005c*/ 	.word	0x00000000


	//----- nvinfo : EIATTR_REGCOUNT
	.align		4
.L_15:
        /*0060*/ 	.byte	0x04, 0x2f
        /*0062*/ 	.short	(.L_17 - .L_16)
	.align		4
.L_16:
        /*0064*/ 	.word	index@(_Z11setVecValuePff)
        /*0068*/ 	.word	0x00000008


	//----- nvinfo : EIATTR_FRAME_SIZE
	.align		4
.L_17:
        /*006c*/ 	.byte	0x04, 0x11
        /*006e*/ 	.short	(.L_19 - .L_18)
	.align		4
.L_18:
        /*0070*/ 	.word	index@(_Z11setVecValuePff)
        /*0074*/ 	.word	0x00000000


	//----- nvinfo : EIATTR_REGCOUNT
	.align		4
.L_19:
        /*0078*/ 	.byte	0x04, 0x2f
        /*007a*/ 	.short	(.L_21 - .L_20)
	.align		4
.L_20:
        /*007c*/ 	.word	index@(_Z6_normfPfiPKf)
        /*0080*/ 	.word	0x0000001b


	//----- nvinfo : EIATTR_FRAME_SIZE
	.align		4
.L_21:
        /*0084*/ 	.byte	0x04, 0x11
        /*0086*/ 	.short	(.L_23 - .L_22)
	.align		4
.L_22:
        /*0088*/ 	.word	index@($__internal_0_$__cuda_sm20_sqrt_rn_f32_slowpath)
        /*008c*/ 	.word	0x00000000


	//----- nvinfo : EIATTR_FRAME_SIZE
	.align		4
.L_23:
        /*0090*/ 	.byte	0x04, 0x11
        /*0092*/ 	.short	(.L_25 - .L_24)
	.align		4
.L_24:
        /*0094*/ 	.word	index@(_Z6_normfPfiPKf)
        /*0098*/ 	.word	0x00000000


	//----- nvinfo : EIATTR_REGCOUNT
	.align		4
.L_25:
        /*009c*/ 	.byte	0x04, 0x2f
        /*009e*/ 	.short	(.L_27 - .L_26)
	.align		4
.L_26:
        /*00a0*/ 	.word	index@(_Z7_rcbrtfPff)
        /*00a4*/ 	.word	0x0000000c


	//----- nvinfo : EIATTR_FRAME_SIZE
	.align		4
.L_27:
        /*00a8*/ 	.byte	0x04, 0x11
        /*00aa*/ 	.short	(.L_29 - .L_28)
	.align		4
.L_28:
        /*00ac*/ 	.word	index@(_Z7_rcbrtfPff)
        /*00b0*/ 	.word	0x00000000


	//----- nvinfo : EIATTR_REGCOUNT
	.align		4
.L_29:
        /*00b4*/ 	.byte	0x04, 0x2f
        /*00b6*/ 	.short	(.L_31 - .L_30)
	.align		4
.L_30:
        /*00b8*/ 	.word	index@(_Z9_rnorm3dfPffff)
        /*00bc*/ 	.word	0x0000000c


	//----- nvinfo : EIATTR_FRAME_SIZE
	.align		4
.L_31:
        /*00c0*/ 	.byte	0x04, 0x11
        /*00c2*/ 	.short	(.L_33 - .L_32)
	.align		4
.L_32:
        /*00c4*/ 	.word	index@(_Z9_rnorm3dfPffff)
        /*00c8*/ 	.word	0x00000000


	//----- nvinfo : EIATTR_REGCOUNT
	.align		4
.L_33:
        /*00cc*/ 	.byte	0x04, 0x2f
        /*00ce*/ 	.short	(.L_35 - .L_34)
	.align		4
.L_34:
        /*00d0*/ 	.word	index@(_Z9_rnorm4dfPfffff)
        /*00d4*/ 	.word	0x0000000b


	//----- nvinfo : EIATTR_FRAME_SIZE
	.align		4
.L_35:
        /*00d8*/ 	.byte	0x04, 0x11
        /*00da*/ 	.short	(.L_37 - .L_36)
	.align		4
.L_36:
        /*00dc*/ 	.word	index@(_Z9_rnorm4dfPfffff)
        /*00e0*/ 	.word	0x00000000


	//----- nvinfo : EIATTR_REGCOUNT
	.align		4
.L_37:
        /*00e4*/ 	.byte	0x04, 0x2f
        /*00e6*/ 	.short	(.L_39 - .L_38)
	.align		4
.L_38:
        /*00e8*/ 	.word	index@(_Z7_rnormfPfiPKf)
        /*00ec*/ 	.word	0x0000001b


	//----- nvinfo : EIATTR_FRAME_SIZE
	.align		4
.L_39:
        /*00f0*/ 	.byte	0x04, 0x11
        /*00f2*/ 	.short	(.L_41 - .L_40)
	.align		4
.L_40:
        /*00f4*/ 	.word	index@(_Z7_rnormfPfiPKf)
        /*00f8*/ 	.word	0x00000000


	//----- nvinfo : EIATTR_MIN_STACK_SIZE
	.align		4
.L_41:
        /*00fc*/ 	.byte	0x04, 0x12
        /*00fe*/ 	.short	(.L_43 - .L_42)
	.align		4
.L_42:
        /*0100*/ 	.word	index@(_Z7_rnormfPfiPKf)
        /*0104*/ 	.word	0x00000000


	//----- nvinfo : EIATTR_MIN_STACK_SIZE
	.align		4
.L_43:
        /*0108*/ 	.byte	0x04, 0x12
        /*010a*/ 	.short	(.L_45 - .L_44)
	.align		4
.L_44:
        /*010c*/ 	.word	index@(_Z9_rnorm4dfPfffff)
        /*0110*/ 	.word	0x00000000


	//----- nvinfo : EIATTR_MIN_STACK_SIZE
	.align		4
.L_45:
        /*0114*/ 	.byte	0x04, 0x12
        /*0116*/ 	.short	(.L_47 - .L_46)
	.align		4
.L_46:
        /*0118*/ 	.word	index@(_Z9_rnorm3dfPffff)
        /*011c*/ 	.word	0x00000000


	//----- nvinfo : EIATTR_MIN_STACK_SIZE
	.align		4
.L_47:
        /*0120*/ 	.byte	0x04, 0x12
        /*0122*/ 	.short	(.L_49 - .L_48)
	.align		4
.L_48:
        /*0124*/ 	.word	index@(_Z7_rcbrtfPff)
        /*0128*/ 	.word	0x00000000


	//----- nvinfo : EIATTR_MIN_STACK_SIZE
	.align		4
.L_49:
        /*012c*/ 	.byte	0x04, 0x12
        /*012e*/ 	.short	(.L_51 - .L_50)
	.align		4
.L_50:
        /*0130*/ 	.word	index@(_Z6_normfPfiPKf)
        /*0134*/ 	.word	0x00000000


	//----- nvinfo : EIATTR_MIN_STACK_SIZE
	.align		4
.L_51:
        /*0138*/ 	.byte	0x04, 0x12
        /*013a*/ 	.short	(.L_53 - .L_52)
	.align		4
.L_52:
        /*013c*/ 	.word	index@(_Z11setVecValuePff)
        /*0140*/ 	.word	0x00000000


	//----- nvinfo : EIATTR_MIN_STACK_SIZE
	.align		4
.L_53:
        /*0144*/ 	.byte	0x04, 0x12
        /*0146*/ 	.short	(.L_55 - .L_54)
	.align		4
.L_54:
        /*0148*/ 	.word	index@(_Z9_normcdffPff)
        /*014c*/ 	.word	0x00000000


	//----- nvinfo : EIATTR_MIN_STACK_SIZE
	.align		4
.L_55:
        /*0150*/ 	.byte	0x04, 0x12
        /*0152*/ 	.short	(.L_57 - .L_56)
	.align		4
.L_56:
        /*0154*/ 	.word	index@(_Z7_norm4dPfffff)
        /*0158*/ 	.word	0x00000000


	//----- nvinfo : EIATTR_MIN_STACK_SIZE
	.align		4
.L_57:
        /*015c*/ 	.byte	0x04, 0x12
        /*015e*/ 	.short	(.L_59 - .L_58)
	.align		4
.L_58:
        /*0160*/ 	.word	index@(_Z8_norm3dfPffff)
        /*0164*/ 	.word	0x00000000
.L_59:


//--------------------- .nv.compat                --------------------------
	.section	.nv.compat,"",@"SHT_CUDA_COMPAT_INFO"
	.align	4
        /*0000*/ 	.byte	0x02, 0x09, 0x00, 0x00, 0x02, 0x02, 0x01, 0x00, 0x02, 0x05, 0x05, 0x00, 0x03, 0x07, 0x01, 0x01
        /*0010*/ 	.byte	0x02, 0x03, 0x00, 0x00, 0x02, 0x06, 0x01, 0x00, 0x04, 0x0b, 0x08, 0x00, 0x01, 0x00, 0x00, 0x00
        /*0020*/ 	.byte	0x00, 0x00, 0x00, 0x00


//--------------------- .nv.info._Z7_rnormfPfiPKf --------------------------
	.section	.nv.info._Z7_rnormfPfiPKf,"",@"SHT_CUDA_INFO"
	.sectionflags	@""
	.align	4


	//----- nvinfo : EIATTR_CUDA_API_VERSION
	.align		4
        /*0000*/ 	.byte	0x04, 0x37
        /*0002*/ 	.short	(.L_61 - .L_60)
.L_60:
        /*0004*/ 	.word	0x00000082


	//----- nvinfo : EIATTR_KPARAM_INFO
	.align		4
.L_61:
        /*0008*/ 	.byte	0x04, 0x17
        /*000a*/ 	.short	(.L_63 - .L_62)
.L_62:
        /*000c*/ 	.word	0x00000000
        /*0010*/ 	.short	0x0002
        /*0012*/ 	.short	0x0010
        /*0014*/ 	.byte	0x00, 0xf5, 0x21, 0x00


	//----- nvinfo : EIATTR_KPARAM_INFO
	.align		4
.L_63:
        /*0018*/ 	.byte	0x04, 0x17
        /*001a*/ 	.short	(.L_65 - .L_64)
.L_64:
        /*001c*/ 	.word	0x00000000
        /*0020*/ 	.short	0x0001
        /*0022*/ 	.short	0x0008
        /*0024*/ 	.byte	0x00, 0xf0, 0x11, 0x00


	//----- nvinfo : EIATTR_KPARAM_INFO
	.align		4
.L_65:
        /*0028*/ 	.byte	0x04, 0x17
        /*002a*/ 	.short	(.L_67 - .L_66)
.L_66:
        /*002c*/ 	.word	0x00000000
        /*0030*/ 	.short	0x0000
        /*0032*/ 	.short	0x0000
        /*0034*/ 	.byte	0x00, 0xf5, 0x21, 0x00


	//----- nvinfo : EIATTR_SPARSE_MMA_MASK
	.align		4
.L_67:
        /*0038*/ 	.byte	0x03, 0x50
        /*003a*/ 	.short	0x0000


	//----- nvinfo : EIATTR_MAXREG_COUNT
	.align		4
        /*003c*/ 	.byte	0x03, 0x1b
        /*003e*/ 	.short	0x00ff


	//----- nvinfo : EIATTR_MERCURY_ISA_VERSION
	.align		4
        /*0040*/ 	.byte	0x03, 0x5f
        /*0042*/ 	.short	0x0101


	//----- nvinfo : EIATTR_VRC_CTA_INIT_COUNT
	.align		4
        /*0044*/ 	.byte	0x02, 0x4a
	.zero		1
	.zero		1


	//----- nvinfo : EIATTR_EXIT_INSTR_OFFSETS
	.align		4
        /*0048*/ 	.byte	0x04, 0x1c
        /*004a*/ 	.short	(.L_69 - .L_68)


	//   ....[0]....
.L_68:
        /*004c*/ 	.word	0x00001190


	//----- nvinfo : EIATTR_CBANK_PARAM_SIZE
	.align		4
.L_69:
        /*0050*/ 	.byte	0x03, 0x19
        /*0052*/ 	.short	0x0018


	//----- nvinfo : EIATTR_PARAM_CBANK
	.align		4
        /*0054*/ 	.byte	0x04, 0x0a
        /*0056*/ 	.short	(.L_71 - .L_70)
	.align		4
.L_70:
        /*0058*/ 	.word	index@(.nv.constant0._Z7_rnormfPfiPKf)
        /*005c*/ 	.short	0x0380
        /*005e*/ 	.short	0x0018


	//----- nvinfo : EIATTR_SW_WAR
	.align		4
.L_71:
        /*0060*/ 	.byte	0x04, 0x36
        /*0062*/ 	.short	(.L_73 - .L_72)
.L_72:
        /*0064*/ 	.word	0x00000008
.L_73:


//--------------------- .nv.info._Z9_rnorm4dfPfffff --------------------------
	.section	.nv.info._Z9_rnorm4dfPfffff,"",@"SHT_CUDA_INFO"
	.sectionflags	@""
	.align	4


	//----- nvinfo : EIATTR_CUDA_API_VERSION
	.align		4
        /*0000*/ 	.byte	0x04, 0x37
        /*0002*/ 	.short	(.L_75 - .L_74)
.L_74:
        /*0004*/ 	.word	0x00000082


	//----- nvinfo : EIATTR_KPARAM_INFO
	.align		4
.L_75:
        /*0008*/ 	.byte	0x04, 0x17
        /*000a*/ 	.short	(.L_77 - .L_76)
.L_76:
        /*000c*/ 	.word	0x00000000
        /*0010*/ 	.short	0x0004
        /*0012*/ 	.short	0x0014
        /*0014*/ 	.byte	0x00, 0xf0, 0x11, 0x00


	//----- nvinfo : EIATTR_KPARAM_INFO
	.align		4
.L_77:
        /*0018*/ 	.byte	0x04, 0x17
        /*001a*/ 	.short	(.L_79 - .L_78)
.L_78:
        /*001c*/ 	.word	0x00000000
        /*0020*/ 	.short	0x0003
        /*0022*/ 	.short	0x0010
        /*0024*/ 	.byte	0x00, 0xf0, 0x11, 0x00


	//----- nvinfo : EIATTR_KPARAM_INFO
	.align		4
.L_79:
        /*0028*/ 	.byte	0x04, 0x17
        /*002a*/ 	.short	(.L_81 - .L_80)
.L_80:
        /*002c*/ 	.word	0x00000000
        /*0030*/ 	.short	0x0002
        /*0032*/ 	.short	0x000c
        /*0034*/ 	.byte	0x00, 0xf0, 0x11, 0x00


	//----- nvinfo : EIATTR_KPARAM_INFO
	.align		4
.L_81:
        /*0038*/ 	.byte	0x04, 0x17
        /*003a*/ 	.short	(.L_83 - .L_82)
.L_82:
        /*003c*/ 	.word	0x00000000
        /*0040*/ 	.short	0x0001
        /*0042*/ 	.short	0x0008
        /*0044*/ 	.byte	0x00, 0xf0, 0x11, 0x00


	//----- nvinfo : EIATTR_KPARAM_INFO
	.align		4
.L_83:
        /*0048*/ 	.byte	0x04, 0x17
        /*004a*/ 	.short	(.L_85 - .L_84)
.L_84:
        /*004c*/ 	.word	0x00000000
        /*0050*/ 	.short	0x0000
        /*0052*/ 	.short	0x0000
        /*0054*/ 	.byte	0x00, 0xf5, 0x21, 0x00


	//----- nvinfo : EIATTR_SPARSE_MMA_MASK
	.align		4
.L_85:
        /*0058*/ 	.byte	0x03, 0x50
        /*005a*/ 	.short	0x0000


	//----- nvinfo : EIATTR_MAXREG_COUNT
	.align		4
        /*005c*/ 	.byte	0x03, 0x1b
        /*005e*/ 	.short	0x00ff


	//----- nvinfo : EIATTR_MERCURY_ISA_VERSION
	.align		4
        /*0060*/ 	.byte	0x03, 0x5f
        /*0062*/ 	.short	0x0101


	//----- nvinfo : EIATTR_VRC_CTA_INIT_COUNT
	.align		4
        /*0064*/ 	.byte	0x02, 0x4a
	.zero		1
	.zero		1


	//----- nvinfo : EIATTR_EXIT_INSTR_OFFSETS
	.align		4
        /*0068*/ 	.byte	0x04, 0x1c
        /*006a*/ 	.short	(.L_87 - .L_86)


	//   ....[0]....
.L_86:
        /*006c*/ 	.word	0x00000210


	//----- nvinfo : EIATTR_CBANK_PARAM_SIZE
	.align		4
.L_87:
        /*0070*/ 	.byte	0x03, 0x19
        /*0072*/ 	.short	0x0018


	//----- nvinfo : EIATTR_PARAM_CBANK
	.align		4
        /*0074*/ 	.byte	0x04, 0x0a
        /*0076*/ 	.short	(.L_89 - .L_88)
	.align		4
.L_88:
        /*0078*/ 	.word	index@(.nv.constant0._Z9_rnorm4dfPfffff)
        /*007c*/ 	.short	0x0380
        /*007e*/ 	.short	0x0018


	//----- nvinfo : EIATTR_SW_WAR
	.align		4
.L_89:
        /*0080*/ 	.byte	0x04, 0x36
        /*0082*/ 	.short	(.L_91 - .L_90)
.L_90:
        /*0084*/ 	.word	0x00000008
.L_91:


//--------------------- .nv.info._Z9_rnorm3dfPffff --------------------------
	.section	.nv.info._Z9_rnorm3dfPffff,"",@"SHT_CUDA_INFO"
	.sectionflags	@""
	.align	4


	//----- nvinfo : EIATTR_CUDA_API_VERSION
	.align		4
        /*0000*/ 	.byte	0x04, 0x37
        /*0002*/ 	.short	(.L_93 - .L_92)
.L_92:
        /*0004*/ 	.word	0x00000082


	//----- nvinfo : EIATTR_KPARAM_INFO
	.align		4
.L_93:
        /*0008*/ 	.byte	0x04, 0x17
        /*000a*/ 	.short	(.L_95 - .L_94)
.L_94:
        /*000c*/ 	.word	0x00000000
        /*0010*/ 	.short	0x0003
        /*0012*/ 	.short	0x0010
        /*0014*/ 	.byte	0x00, 0xf0, 0x11, 0x00


	//----- nvinfo : EIATTR_KPARAM_INFO
	.align		4
.L_95:
        /*0018*/ 	.byte	0x04, 0x17
        /*001a*/ 	.short	(.L_97 - .L_96)
.L_96:
        /*001c*/ 	.word	0x00000000
        /*0020*/ 	.short	0x0002
        /*0022*/ 	.short	0x000c
        /*0024*/ 	.byte	0x00, 0xf0, 0x11, 0x00


	//----- nvinfo : EIATTR_KPARAM_INFO
	.align		4
.L_97:
        /*0028*/ 	.byte	0x04, 0x17
        /*002a*/ 	.short	(.L_99 - .L_98)
.L_98:
        /*002c*/ 	.word	0x00000000
        /*0030*/ 	.short	0x0001
        /*0032*/ 	.short	0x0008
        /*0034*/ 	.byte	0x00, 0xf0, 0x11, 0x00


	//----- nvinfo : EIATTR_KPARAM_INFO
	.align		4
.L_99:
        /*0038*/ 	.byte	0x04, 0x17
        /*003a*/ 	.short	(.L_101 - .L_100)
.L_100:
        /*003c*/ 	.word	0x00000000
        /*0040*/ 	.short	0x0000
        /*0042*/ 	.short	0x0000
        /*0044*/ 	.byte	0x00, 0xf5, 0x21, 0x00


	//----- nvinfo : EIATTR_SPARSE_MMA_MASK
	.align		4
.L_101:
        /*0048*/ 	.byte	0x03, 0x50
        /*004a*/ 	.short	0x0000


	//----- nvinfo : EIATTR_MAXREG_COUNT
	.align		4
        /*004c*/ 	.byte	0x03, 0x1b
        /*004e*/ 	.short	0x00ff


	//----- nvinfo : EIATTR_MERCURY_ISA_VERSION
	.align		4
        /*0050*/ 	.byte	0x03, 0x5f
        /*0052*/ 	.short	0x0101


	//----- nvinfo : EIATTR_VRC_CTA_INIT_COUNT
	.align		4
        /*0054*/ 	.byte	0x02, 0x4a
	.zero		1
	.zero		1


	//----- nvinfo : EIATTR_EXIT_INSTR_OFFSETS
	.align		4
        /*0058*/ 	.byte	0x04, 0x1c
        /*005a*/ 	.short	(.L_103 - .L_102)


	//   ....[0]....
.L_102:
        /*005c*/ 	.word	0x000001c0


	//----- nvinfo : EIATTR_CBANK_PARAM_SIZE
	.align		4
.L_103:
        /*0060*/ 	.byte	0x03, 0x19
        /*0062*/ 	.short	0x0014


	//----- nvinfo : EIATTR_PARAM_CBANK
	.align		4
        /*0064*/ 	.byte	0x04, 0x0a
        /*0066*/ 	.short	(.L_105 - .L_104)
	.align		4
.L_104:
        /*0068*/ 	.word	index@(.nv.constant0._Z9_rnorm3dfPffff)
        /*006c*/ 	.short	0x0380
        /*006e*/ 	.short	0x0014


	//----- nvinfo : EIATTR_SW_WAR
	.align		4
.L_105:
        /*0070*/ 	.byte	0x04, 0x36
        /*0072*/ 	.short	(.L_107 - .L_106)
.L_106:
        /*0074*/ 	.word	0x00000008
.L_107:


//--------------------- .nv.info._Z7_rcbrtfPff    --------------------------
	.section	.nv.info._Z7_rcbrtfPff,"",@"SHT_CUDA_INFO"
	.sectionflags	@""
	.align	4


	//----- nvinfo : EIATTR_CUDA_API_VERSION
	.align		4
        /*0000*/ 	.byte	0x04, 0x37
        /*0002*/ 	.short	(.L_109 - .L_108)
.L_108:
        /*0004*/ 	.word	0x00000082


	//----- nvinfo : EIATTR_KPARAM_INFO
	.align		4
.L_109:
        /*0008*/ 	.byte	0x04, 0x17
        /*000a*/ 	.short	(.L_111 - .L_110)
.L_110:
        /*000c*/ 	.word	0x00000000
        /*0010*/ 	.short	0x0001
        /*0012*/ 	.short	0x0008
        /*0014*/ 	.byte	0x00, 0xf0, 0x11, 0x00


	//----- nvinfo : EIATTR_KPARAM_INFO
	.align		4
.L_111:
        /*0018*/ 	.byte	0x04, 0x17
        /*001a*/ 	.short	(.L_113 - .L_112)
.L_112:
        /*001c*/ 	.word	0x00000000
        /*0020*/ 	.short	0x0000
        /*0022*/ 	.short	0x0000
        /*0024*/ 	.byte	0x00, 0xf5, 0x21, 0x00


	//----- nvinfo : EIATTR_SPARSE_MMA_MASK
	.align		4
.L_113:
        /*0028*/ 	.byte	0x03, 0x50
        /*002a*/ 	.short	0x0000


	//----- nvinfo : EIATTR_MAXREG_COUNT
	.align		4
        /*002c*/ 	.byte	0x03, 0x1b
        /*002e*/ 	.short	0x00ff


	//----- nvinfo : EIATTR_MERCURY_ISA_VERSION
	.align		4
        /*0030*/ 	.byte	0x03, 0x5f
        /*0032*/ 	.short	0x0101


	//----- nvinfo : EIATTR_VRC_CTA_INIT_COUNT
	.align		4
        /*0034*/ 	.byte	0x02, 0x4a
	.zero		1
	.zero		1


	//----- nvinfo : EIATTR_EXIT_INSTR_OFFSETS
	.align		4
        /*0038*/ 	.byte	0x04, 0x1c
        /*003a*/ 	.short	(.L_115 - .L_114)


	//   ....[0]....
.L_114:
        /*003c*/ 	.word	0x00000160


	//----- nvinfo : EIATTR_CBANK_PARAM_SIZE
	.align		4
.L_115:
        /*0040*/ 	.byte	0x03, 0x19
        /*0042*/ 	.short	0x000c


	//----- nvinfo : EIATTR_PARAM_CBANK
	.align		4
        /*0044*/ 	.byte	0x04, 0x0a
        /*0046*/ 	.short	(.L_117 - .L_116)
	.align		4
.L_116:
        /*0048*/ 	.word	index@(.nv.constant0._Z7_rcbrtfPff)
        /*004c*/ 	.short	0x0380
        /*004e*/ 	.short	0x000c


	//----- nvinfo : EIATTR_SW_WAR
	.align		4
.L_117:
        /*0050*/ 	.byte	0x04, 0x36
        /*0052*/ 	.short	(.L_119 - .L_118)
.L_118:
        /*0054*/ 	.word	0x00000008
.L_119:


//--------------------- .nv.info._Z6_normfPfiPKf  --------------------------
	.section	.nv.info._Z6_normfPfiPKf,"",@"SHT_CUDA_INFO"
	.sectionflags	@""
	.align	4


	//----- nvinfo : EIATTR_CUDA_API_VERSION
	.align		4
        /*0000*/ 	.byte	0x04, 0x37
        /*0002*/ 	.short	(.L_121 - .L_120)
.L_120:
        /*0004*/ 	.word	0x00000082


	//----- nvinfo : EIATTR_KPARAM_INFO
	.align		4
.L_121:
        /*0008*/ 	.byte	0x04, 0x17
        /*000a*/ 	.short	(.L_123 - .L_122)
.L_122:
        /*000c*/ 	.word	0x00000000
        /*0010*/ 	.short	0x0002
        /*0012*/ 	.short	0x0010
        /*0014*/ 	.byte	0x00, 0xf5, 0x21, 0x00


	//----- nvinfo : EIATTR_KPARAM_INFO
	.align		4
.L_123:
        /*0018*/ 	.byte	0x04, 0x17
        /*001a*/ 	.short	(.L_125 - .L_124)
.L_124:
        /*001c*/ 	.word	0x00000000
        /*0020*/ 	.short	0x0001
        /*0022*/ 	.short	0x0008
        /*0024*/ 	.byte	0x00, 0xf0, 0x11, 0x00


	//----- nvinfo : EIATTR_KPARAM_INFO
	.align		4
.L_125:
        /*0028*/ 	.byte	0x04, 0x17
        /*002a*/ 	.short	(.L_127 - .L_126)
.L_126:
        /*002c*/ 	.word	0x00000000
        /*0030*/ 	.short	0x0000
        /*0032*/ 	.short	0x0000
        /*0034*/ 	.byte	0x00, 0xf5, 0x21, 0x00


	//----- nvinfo : EIATTR_SPARSE_MMA_MASK
	.align		4
.L_127:
        /*0038*/ 	.byte	0x03, 0x50
        /*003a*/ 	.short	0x0000


	//----- nvinfo : EIATTR_MAXREG_COUNT
	.align		4
        /*003c*/ 	.byte	0x03, 0x1b
        /*003e*/ 	.short	0x00ff


	//----- nvinfo : EIATTR_MERCURY_ISA_VERSION
	.align		4
        /*0040*/ 	.byte	0x03, 0x5f
        /*0042*/ 	.short	0x0101


	//----- nvinfo : EIATTR_VRC_CTA_INIT_COUNT
	.align		4
        /*0044*/ 	.byte	0x02, 0x4a
	.zero		1
	.zero		1


	//----- nvinfo : EIATTR_EXIT_INSTR_OFFSETS
	.align		4
        /*0048*/ 	.byte	0x04, 0x1c
        /*004a*/ 	.short	(.L_129 - .L_128)


	//   ....[0]....
.L_128:
        /*004c*/ 	.word	0x00001250


	//----- nvinfo : EIATTR_CRS_STACK_SIZE
	.align		4
.L_129:
        /*0050*/ 	.byte	0x04, 0x1e
        /*0052*/ 	.short	(.L_131 - .L_130)
.L_130:
        /*0054*/ 	.word	0x00000000


	//----- nvinfo : EIATTR_CBANK_PARAM_SIZE
	.align		4
.L_131:
        /*0058*/ 	.byte	0x03, 0x19
        /*005a*/ 	.short	0x0018


	//----- nvinfo : EIATTR_PARAM_CBANK
	.align		4
        /*005c*/ 	.byte	0x04, 0x0a
        /*005e*/ 	.short	(.L_133 - .L_132)
	.align		4
.L_132:
        /*0060*/ 	.word	index@(.nv.constant0._Z6_normfPfiPKf)
        /*0064*/ 	.short	0x0380
        /*0066*/ 	.short	0x0018


	//----- nvinfo : EIATTR_SW_WAR
	.align		4
.L_133:
        /*0068*/ 	.byte	0x04, 0x36
        /*006a*/ 	.short	(.L_135 - .L_134)
.L_134:
        /*006c*/ 	.word	0x00000008
.L_135:


//--------------------- .nv.info._Z11setVecValuePff --------------------------
	.section	.nv.info._Z11setVecValuePff,"",@"SHT_CUDA_INFO"
	.sectionflags	@""
	.align	4


	//----- nvinfo : EIATTR_CUDA_API_VERSION
	.align		4
        /*0000*/ 	.byte	0x04, 0x37
        /*0002*/ 	.short	(.L_137 - .L_136)
.L_136:
        /*0004*/ 	.word	0x00000082


	//----- nvinfo : EIATTR_KPARAM_INFO
	.align		4
.L_137:
        /*0008*/ 	.byte	0x04, 0x17
        /*000a*/ 	.short	(.L_139 - .L_138)
.L_138:
        /*000c*/ 	.word	0x00000000
        /*0010*/ 	.short	0x0001
        /*0012*/ 	.short	0x0008
        /*0014*/ 	.byte	0x00, 0xf0, 0x11, 0x00


	//----- nvinfo : EIATTR_KPARAM_INFO
	.align		4
.L_139:
        /*0018*/ 	.byte	0x04, 0x17
        /*001a*/ 	.short	(.L_141 - .L_140)
.L_140:
        /*001c*/ 	.word	0x00000000
        /*0020*/ 	.short	0x0000
        /*0022*/ 	.short	0x0000
        /*0024*/ 	.byte	0x00, 0xf5, 0x21, 0x00


	//----- nvinfo : EIATTR_SPARSE_MMA_MASK
	.align		4
.L_141:
        /*0028*/ 	.byte	0x03, 0x50
        /*002a*/ 	.short	0x0000


	//----- nvinfo : EIATTR_MAXREG_COUNT
	.align		4
        /*002c*/ 	.byte	0x03, 0x1b
        /*002e*/ 	.short	0x00ff


	//----- nvinfo : EIATTR_MERCURY_ISA_VERSION
	.align		4
        /*0030*/ 	.byte	0x03, 0x5f
        /*0032*/ 	.short	0x0101


	//----- nvinfo : EIATTR_VRC_CTA_INIT_COUNT
	.align		4
        /*0034*/ 	.byte	0x02, 0x4a
	.zero		1
	.zero		1


	//----- nvinfo : EIATTR_EXIT_INSTR_OFFSETS
	.align		4
        /*0038*/ 	.byte	0x04, 0x1c
        /*003a*/ 	.short	(.L_143 - .L_142)


	//   ....[0]....
.L_142:
        /*003c*/ 	.word	0x00000050


	//----- nvinfo : EIATTR_CBANK_PARAM_SIZE
	.align		4
.L_143:
        /*0040*/ 	.byte	0x03, 0x19
        /*0042*/ 	.short	0x000c


	//----- nvinfo : EIATTR_PARAM_CBANK
	.align		4
        /*0044*/ 	.byte	0x04, 0x0a
        /*0046*/ 	.short	(.L_145 - .L_144)
	.align		4
.L_144:
        /*0048*/ 	.word	index@(.nv.constant0._Z11setVecValuePff)
        /*004c*/ 	.short	0x0380
        /*004e*/ 	.short	0x000c


	//----- nvinfo : EIATTR_SW_WAR
	.align		4
.L_145:
        /*0050*/ 	.byte	0x04, 0x36
        /*0052*/ 	.short	(.L_147 - .L_146)
.L_146:
        /*0054*/ 	.word	0x00000008
.L_147:


//--------------------- .nv.info._Z9_normcdffPff  --------------------------
	.section	.nv.info._Z9_normcdffPff,"",@"SHT_CUDA_INFO"
	.sectionflags	@""
	.align	4


	//----- nvinfo : EIATTR_CUDA_API_VERSION
	.align		4
        /*0000*/ 	.byte	0x04, 0x37
        /*0002*/ 	.short	(.L_149 - .L_148)
.L_148:
        /*0004*/ 	.word	0x00000082


	//----- nvinfo : EIATTR_KPARAM_INFO
	.align		4
.L_149:
        /*0008*/ 	.byte	0x04, 0x17
        /*000a*/ 	.short	(.L_151 - .L_150)
.L_150:
        /*000c*/ 	.word	0x00000000
        /*0010*/ 	.short	0x0001
        /*0012*/ 	.short	0x0008
        /*0014*/ 	.byte	0x00, 0xf0, 0x11, 0x00


	//----- nvinfo : EIATTR_KPARAM_INFO
	.align		4
.L_151:
        /*0018*/ 	.byte	0x04, 0x17
        /*001a*/ 	.short	(.L_153 - .L_152)
.L_152:
        /*001c*/ 	.word	0x00000000
        /*0020*/ 	.short	0x0000
        /*0022*/ 	.short	0x0000
        /*0024*/ 	.byte	0x00, 0xf5, 0x21, 0x00


	//----- nvinfo : EIATTR_SPARSE_MMA_MASK
	.align		4
.L_153:
        /*0028*/ 	.byte	0x03, 0x50
        /*002a*/ 	.short	0x0000


	//----- nvinfo : EIATTR_MAXREG_COUNT
	.align		4
        /*002c*/ 	.byte	0x03, 0x1b
        /*002e*/ 	.short	0x00ff


	//----- nvinfo : EIATTR_MERCURY_ISA_VERSION
	.align		4
        /*0030*/ 	.byte	0x03, 0x5f
        /*0032*/ 	.short	0x0101


	//----- nvinfo : EIATTR_VRC_CTA_INIT_COUNT
	.align		4
        /*0034*/ 	.byte	0x02, 0x4a
	.zero		1
	.zero		1


	//----- nvinfo : EIATTR_EXIT_INSTR_OFFSETS
	.align		4
        /*0038*/ 	.byte	0x04, 0x1c
        /*003a*/ 	.short	(.L_155 - .L_154)


	//   ....[0]....
.L_154:
        /*003c*/ 	.word	0x00000440


	//----- nvinfo : EIATTR_CBANK_PARAM_SIZE
	.align		4
.L_155:
        /*0040*/ 	.byte	0x03, 0x19
        /*0042*/ 	.short	0x000c


	//----- nvinfo : EIATTR_PARAM_CBANK
	.align		4
        /*0044*/ 	.byte	0x04, 0x0a
        /*0046*/ 	.short	(.L_157 - .L_156)
	.align		4
.L_156:
        /*0048*/ 	.word	index@(.nv.constant0._Z9_normcdffPff)
        /*004c*/ 	.short	0x0380
        /*004e*/ 	.short	0x000c


	//----- nvinfo : EIATTR_SW_WAR
	.align		4
.L_157:
        /*0050*/ 	.byte	0x04, 0x36
        /*0052*/ 	.short	(.L_159 - .L_158)
.L_158:
        /*0054*/ 	.word	0x00000008
.L_159:


//--------------------- .nv.info._Z7_norm4dPfffff --------------------------
	.section	.nv.info._Z7_norm4dPfffff,"",@"SHT_CUDA_INFO"
	.sectionflags	@""
	.align	4


	//----- nvinfo : EIATTR_CUDA_API_VERSION
	.align		4
        /*0000*/ 	.byte	0x04, 0x37
        /*0002*/ 	.short	(.L_161 - .L_160)
.L_160:
        /*0004*/ 	.word	0x00000082


	//----- nvinfo : EIATTR_KPARAM_INFO
	.align		4
.L_161:
        /*0008*/ 	.byte	0x04, 0x17
        /*000a*/ 	.short	(.L_163 - .L_162)
.L_162:
        /*000c*/ 	.word	0x00000000
        /*0010*/ 	.short	0x0004
        /*0012*/ 	.short	0x0014
        /*0014*/ 	.byte	0x00, 0xf0, 0x11, 0x00


	//----- nvinfo : EIATTR_KPARAM_INFO
	.align		4
.L_163:
        /*0018*/ 	.byte	0x04, 0x17
        /*001a*/ 	.short	(.L_165 - .L_164)
.L_164:
        /*001c*/ 	.word	0x00000000
        /*0020*/ 	.short	0x0003
        /*0022*/ 	.short	0x0010
        /*0024*/ 	.byte	0x00, 0xf0, 0x11, 0x00


	//----- nvinfo : EIATTR_KPARAM_INFO
	.align		4
.L_165:
        /*0028*/ 	.byte	0x04, 0x17
        /*002a*/ 	.short	(.L_167 - .L_166)
.L_166:
        /*002c*/ 	.word	0x00000000
        /*0030*/ 	.short	0x0002
        /*0032*/ 	.short	0x000c
        /*0034*/ 	.byte	0x00, 0xf0, 0x11, 0x00


	//----- nvinfo : EIATTR_KPARAM_INFO
	.align		4
.L_167:
        /*0038*/ 	.byte	0x04, 0x17
        /*003a*/ 	.short	(.L_169 - .L_168)
.L_168:
        /*003c*/ 	.word	0x00000000
        /*0040*/ 	.short	0x0001
        /*0042*/ 	.short	0x0008
        /*0044*/ 	.byte	0x00, 0xf0, 0x11, 0x00


	//----- nvinfo : EIATTR_KPARAM_INFO
	.align		4
.L_169:
        /*0048*/ 	.byte	0x04, 0x17
        /*004a*/ 	.short	(.L_171 - .L_170)
.L_170:
        /*004c*/ 	.word	0x00000000
        /*0050*/ 	.short	0x0000
        /*0052*/ 	.short	0x0000
        /*0054*/ 	.byte	0x00, 0xf5, 0x21, 0x00


	//----- nvinfo : EIATTR_SPARSE_MMA_MASK
	.align		4
.L_171:
        /*0058*/ 	.byte	0x03, 0x50
        /*005a*/ 	.short	0x0000


	//----- nvinfo : EIATTR_MAXREG_COUNT
	.align		4
        /*005c*/ 	.byte	0x03, 0x1b
        /*005e*/ 	.short	0x00ff


	//----- nvinfo : EIATTR_MERCURY_ISA_VERSION
	.align		4
        /*0060*/ 	.byte	0x03, 0x5f
        /*0062*/ 	.short	0x0101


	//----- nvinfo : EIATTR_VRC_CTA_INIT_COUNT
	.align		4
        /*0064*/ 	.byte	0x02, 0x4a
	.zero		1
	.zero		1


	//----- nvinfo : EIATTR_EXIT_INSTR_OFFSETS
	.align		4
        /*0068*/ 	.byte	0x04, 0x1c
        /*006a*/ 	.short	(.L_173 - .L_172)


	//   ....[0]....
.L_172:
        /*006c*/ 	.word	0x00000290


	//----- nvinfo : EIATTR_CRS_STACK_SIZE
	.align		4
.L_173:
        /*0070*/ 	.byte	0x04, 0x1e
        /*0072*/ 	.short	(.L_175 - .L_174)
.L_174:
        /*0074*/ 	.word	0x00000000


	//----- nvinfo : EIATTR_CBANK_PARAM_SIZE
	.align		4
.L_175:
        /*0078*/ 	.byte	0x03, 0x19
        /*007a*/ 	.short	0x0018


	//----- nvinfo : EIATTR_PARAM_CBANK
	.align		4
        /*007c*/ 	.byte	0x04, 0x0a
        /*007e*/ 	.short	(.L_177 - .L_176)
	.align		4
.L_176:
        /*0080*/ 	.word	index@(.nv.constant0._Z7_norm4dPfffff)
        /*0084*/ 	.short	0x0380
        /*0086*/ 	.short	0x0018


	//----- nvinfo : EIATTR_SW_WAR
	.align		4
.L_177:
        /*0088*/ 	.byte	0x04, 0x36
        /*008a*/ 	.short	(.L_179 - .L_178)
.L_178:
        /*008c*/ 	.word	0x00000008
.L_179:


//--------------------- .nv.info._Z8_norm3dfPffff --------------------------
	.section	.nv.info._Z8_norm3dfPffff,"",@"SHT_CUDA_INFO"
	.sectionflags	@""
	.align	4


	//----- nvinfo : EIATTR_CUDA_API_VERSION
	.align		4
        /*0000*/ 	.byte	0x04, 0x37
        /*0002*/ 	.short	(.L_181 - .L_180)
.L_180:
        /*0004*/ 	.word	0x00000082


	//----- nvinfo : EIATTR_KPARAM_INFO
	.align		4
.L_181:
        /*0008*/ 	.byte	0x04, 0x17
        /*000a*/ 	.short	(.L_183 - .L_182)
.L_182:
        /*000c*/ 	.word	0x00000000
        /*0010*/ 	.short	0x0003
        /*0012*/ 	.short	0x0010
        /*0014*/ 	.byte	0x00, 0xf0, 0x11, 0x00


	//----- nvinfo : EIATTR_KPARAM_INFO
	.align		4
.L_183:
        /*0018*/ 	.byte	0x04, 0x17
        /*001a*/ 	.short	(.L_185 - .L_184)
.L_184:
        /*001c*/ 	.word	0x00000000
        /*0020*/ 	.short	0x0002
        /*0022*/ 	.short	0x000c
        /*0024*/ 	.byte	0x00, 0xf0, 0x11, 0x00


	//----- nvinfo : EIATTR_KPARAM_INFO
	.align		4
.L_185:
        /*0028*/ 	.byte	0x04, 0x17
        /*002a*/ 	.short	(.L_187 - .L_186)
.L_186:
        /*002c*/ 	.word	0x00000000
        /*0030*/ 	.short	0x0001
        /*0032*/ 	.short	0x0008
        /*0034*/ 	.byte	0x00, 0xf0, 0x11, 0x00


	//----- nvinfo : EIATTR_KPARAM_INFO
	.align		4
.L_187:
        /*0038*/ 	.byte	0x04, 0x17
        /*003a*/ 	.short	(.L_189 - .L_188)
.L_188:
        /*003c*/ 	.word	0x00000000
        /*0040*/ 	.short	0x0000
        /*0042*/ 	.short	0x0000
        /*0044*/ 	.byte	0x00, 0xf5, 0x21, 0x00


	//----- nvinfo : EIATTR_SPARSE_MMA_MASK
	.align		4
.L_189:
        /*0048*/ 	.byte	0x03, 0x50
        /*004a*/ 	.short	0x0000


	//----- nvinfo : EIATTR_MAXREG_COUNT
	.align		4
        /*004c*/ 	.byte	0x03, 0x1b
        /*004e*/ 	.short	0x00ff


	//----- nvinfo : EIATTR_MERCURY_ISA_VERSION
	.align		4
        /*0050*/ 	.byte	0x03, 0x5f
        /*0052*/ 	.short	0x0101


	//----- nvinfo : EIATTR_VRC_CTA_INIT_COUNT
	.align		4
        /*0054*/ 	.byte	0x02, 0x4a
	.zero		1
	.zero		1


	//----- nvinfo : EIATTR_EXIT_INSTR_OFFSETS
	.align		4
        /*0058*/ 	.byte	0x04, 0x1c
        /*005a*/ 	.short	(.L_191 - .L_190)


	//   ....[0]....
.L_190:
        /*005c*/ 	.word	0x00000240


	//----- nvinfo : EIATTR_CRS_STACK_SIZE
	.align		4
.L_191:
        /*0060*/ 	.byte	0x04, 0x1e
        /*0062*/ 	.short	(.L_193 - .L_192)
.L_192:
        /*0064*/ 	.word	0x00000000


	//----- nvinfo : EIATTR_CBANK_PARAM_SIZE
	.align		4
.L_193:
        /*0068*/ 	.byte	0x03, 0x19
        /*006a*/ 	.short	0x0014


	//----- nvinfo : EIATTR_PARAM_CBANK
	.align		4
        /*006c*/ 	.byte	0x04, 0x0a
        /*006e*/ 	.short	(.L_195 - .L_194)
	.align		4
.L_194:
        /*0070*/ 	.word	index@(.nv.constant0._Z8_norm3dfPffff)
        /*0074*/ 	.short	0x0380
        /*0076*/ 	.short	0x0014


	//----- nvinfo : EIATTR_SW_WAR
	.align		4
.L_195:
        /*0078*/ 	.byte	0x04, 0x36
        /*007a*/ 	.short	(.L_197 - .L_196)
.L_196:
        /*007c*/ 	.word	0x00000008
.L_197:


//--------------------- .nv.callgraph             --------------------------
	.section	.nv.callgraph,"",@"SHT_CUDA_CALLGRAPH"
	.align	4
	.sectionentsize	8
	.align		4
        /*0000*/ 	.word	0x00000000
	.align		4
        /*0004*/ 	.word	0xffffffff
	.align		4
        /*0008*/ 	.word	0x00000000
	.align		4
        /*000c*/ 	.word	0xfffffffe
	.align		4
        /*0010*/ 	.word	0x00000000
	.align		4
        /*0014*/ 	.word	0xfffffffd
	.align		4
        /*0018*/ 	.word	0x00000000
	.align		4
        /*001c*/ 	.word	0xfffffffc


//--------------------- .text._Z7_rnormfPfiPKf    --------------------------
	.section	.text._Z7_rnormfPfiPKf,"ax",@progbits
	.align	128
        .global         _Z7_rnormfPfiPKf
        .type           _Z7_rnormfPfiPKf,@function
        .size           _Z7_rnormfPfiPKf,(.L_x_41 - _Z7_rnormfPfiPKf)
        .other          _Z7_rnormfPfiPKf,@"STO_CUDA_ENTRY STV_DEFAULT"
_Z7_rnormfPfiPKf:
.text._Z7_rnormfPfiPKf:
[----:B------:R-:W-:Y:S08]  /*0000*/  LDC R1, c[0x0][0x37c] ;  /* 0x0000df00ff017b82 */ /* 0x000ff00000000800 */
[----:B------:R-:W0:Y:S01]  /*0010*/  LDC.64 R4, c[0x0][0x390] ;  /* 0x0000e400ff047b82 */ /* 0x000e220000000a00 */
[----:B------:R-:W0:Y:S07]  /*0020*/  LDCU.64 UR6, c[0x0][0x358] ;  /* 0x00006b00ff0677ac */ /* 0x000e2e0008000a00 */
[----:B------:R-:W1:Y:S01]  /*0030*/  LDC R2, c[0x0][0x388] ;  /* 0x0000e200ff027b82 */ /* 0x000e620000000800 */
[----:B0-----:R-:W2:Y:S01]  /*0040*/  LDG.E R4, desc[UR6][R4.64] ;  /* 0x0000000604047981 */ /* 0x001ea2000c1e1900 */
[----:B-1----:R-:W-:Y:S01]  /*0050*/  ISETP.GE.AND P0, PT, R2, 0x2, PT ;  /* 0x000000020200780c */ /* 0x002fe20003f06270 */
[----:B--2---:R-:W-:-:S12]  /*0060*/  FADD R0, |R4|, -RZ ;  /* 0x800000ff04007221 */ /* 0x004fd80000000200 */
[----:B------:R-:W-:Y:S05]  /*0070*/  @!P0 BRA `(.L_x_0) ;  /* 0x0000000400788947 */ /* 0x000fea0003800000 */
[----:B------:R-:W-:Y:S02]  /*0080*/  VIADD R3, R2, 0xfffffffe ;  /* 0xfffffffe02037836 */ /* 0x000fe40000000000 */
[----:B------:R-:W-:-:S03]  /*0090*/  IMAD.MOV.U32 R6, RZ, RZ, 0x1 ;  /* 0x00000001ff067424 */ /* 0x000fc600078e00ff */
[----:B------:R-:W-:Y:S01]  /*00a0*/  ISETP.GE.U32.AND P0, PT, R3, 0xf, PT ;  /* 0x0000000f0300780c */ /* 0x000fe20003f06070 */
[----:B------:R-:W-:-:S05]  /*00b0*/  VIADD R3, R2, 0xffffffff ;  /* 0xffffffff02037836 */ /* 0x000fca0000000000 */
[----:B------:R-:W-:-:S07]  /*00c0*/  LOP3.LUT R22, R3, 0xf, RZ, 0xc0, !PT ;  /* 0x0000000f03167812 */ /* 0x000fce00078ec0ff */
[----:B------:R-:W-:Y:S05]  /*00d0*/  @!P0 BRA `(.L_x_1) ;  /* 0x0000000000a08947 */ /* 0x000fea0003800000 */
[----:B------:R-:W0:Y:S01]  /*00e0*/  LDCU.64 UR4, c[0x0][0x390] ;  /* 0x00007200ff0477ac */ /* 0x000e220008000a00 */
[----:B------:R-:W-:Y:S01]  /*00f0*/  LOP3.LUT R8, R3, 0xfffffff0, RZ, 0xc0, !PT ;  /* 0xfffffff003087812 */ /* 0x000fe200078ec0ff */
[----:B------:R-:W-:-:S04]  /*0100*/  IMAD.MOV.U32 R6, RZ, RZ, RZ ;  /* 0x000000ffff067224 */ /* 0x000fc800078e00ff */
[----:B------:R-:W-:Y:S01]  /*0110*/  IMAD.MOV R8, RZ, RZ, -R8 ;  /* 0x000000ffff087224 */ /* 0x000fe200078e0a08 */
[----:B0-----:R-:W-:-:S04]  /*0120*/  UIADD3 UR4, UP0, UPT, UR4, 0x20, URZ ;  /* 0x0000002004047890 */ /* 0x001fc8000ff1e0ff */
[----:B------:R-:W-:Y:S02]  /*0130*/  UIADD3.X UR5, UPT, UPT, URZ, UR5, URZ, UP0, !UPT ;  /* 0x00000005ff057290 */ /* 0x000fe400087fe4ff */
[----:B------:R-:W-:-:S04]  /*0140*/  IMAD.U32 R13, RZ, RZ, UR4 ;  /* 0x00000004ff0d7e24 */ /* 0x000fc8000f8e00ff */
[----:B------:R-:W-:-:S07]  /*0150*/  MOV R5, UR5 ;  /* 0x0000000500057c02 */ /* 0x000fce0008000f00 */
.L_x_2:
[----:B------:R-:W-:-:S05]  /*0160*/  IMAD.MOV.U32 R4, RZ, RZ, R13 ;  /* 0x000000ffff047224 */ /* 0x000fca00078e000d */
[----:B------:R-:W2:Y:S04]  /*0170*/  LDG.E R11, desc[UR6][R4.64+-0x1c] ;  /* 0xffffe406040b7981 */ /* 0x000ea8000c1e1900 */
[----:B------:R-:W2:Y:S04]  /*0180*/  LDG.E R13, desc[UR6][R4.64+-0x18] ;  /* 0xffffe806040d7981 */ /* 0x000ea8000c1e1900 */
[----:B------:R-:W3:Y:S04]  /*0190*/  LDG.E R14, desc[UR6][R4.64+-0x14] ;  /* 0xffffec06040e7981 */ /* 0x000ee8000c1e1900 */
[----:B------:R-:W3:Y:S04]  /*01a0*/  LDG.E R15, desc[UR6][R4.64+-0x10] ;  /* 0xfffff006040f7981 */ /* 0x000ee8000c1e1900 */
[----:B------:R-:W4:Y:S04]  /*01b0*/  LDG.E R16, desc[UR6][R4.64+-0xc] ;  /* 0xfffff40604107981 */ /* 0x000f28000c1e1900 */
[----:B------:R-:W4:Y:S04]  /*01c0*/  LDG.E R17, desc[UR6][R4.64+-0x8] ;  /* 0xfffff80604117981 */ /* 0x000f28000c1e1900 */
[----:B------:R-:W5:Y:S04]  /*01d0*/  LDG.E R18, desc[UR6][R4.64+-0x4] ;  /* 0xfffffc0604127981 */ /* 0x000f68000c1e1900 */
        /* <DEDUP_REMOVED lines=8> */
[----:B------:R0:W5:Y:S01]  /*0260*/  LDG.E R7, desc[UR6][R4.64+0x20] ;  /* 0x0000200604077981 */ /* 0x000162000c1e1900 */
[----:B------:R-:W-:-:S02]  /*0270*/  VIADD R8, R8, 0x10 ;  /* 0x0000001008087836 */ /* 0x000fc40000000000 */
[----:B------:R-:W-:-:S03]  /*0280*/  VIADD R6, R6, 0x10 ;  /* 0x0000001006067836 */ /* 0x000fc60000000000 */
[----:B------:R-:W-:Y:S02]  /*0290*/  ISETP.NE.AND P0, PT, R8, RZ, PT ;  /* 0x000000ff0800720c */ /* 0x000fe40003f05270 */
[----:B--2---:R-:W-:Y:S02]  /*02a0*/  FMNMX3 R11, |R11|, R0, |R13|, !PT ;  /* 0x000000000b0b7276 */ /* 0x004fe4000780060d */
[----:B------:R-:W-:-:S05]  /*02b0*/  IADD3 R13, P1, PT, R4, 0x40, RZ ;  /* 0x00000040040d7810 */ /* 0x000fca0007f3e0ff */
[----:B0-----:R-:W-:Y:S01]  /*02c0*/  IMAD.X R5, RZ, RZ, R5, P1 ;  /* 0x000000ffff057224 */ /* 0x001fe200008e0605 */
[----:B---3--:R-:W-:-:S04]  /*02d0*/  FMNMX3 R11, |R14|, R11, |R15|, !PT ;  /* 0x0000000b0e0b7276 */ /* 0x008fc8000780060f */
[----:B----4-:R-:W-:-:S04]  /*02e0*/  FMNMX3 R11, |R16|, R11, |R17|, !PT ;  /* 0x0000000b100b7276 */ /* 0x010fc80007800611 */
[----:B-----5:R-:W-:-:S04]  /*02f0*/  FMNMX3 R11, |R18|, R11, |R19|, !PT ;  /* 0x0000000b120b7276 */ /* 0x020fc80007800613 */
[----:B------:R-:W-:-:S04]  /*0300*/  FMNMX3 R11, |R20|, R11, |R21|, !PT ;  /* 0x0000000b140b7276 */ /* 0x000fc80007800615 */
[----:B------:R-:W-:-:S04]  /*0310*/  FMNMX3 R11, |R24|, R11, |R23|, !PT ;  /* 0x0000000b180b7276 */ /* 0x000fc80007800617 */
[----:B------:R-:W-:-:S04]  /*0320*/  FMNMX3 R9, |R12|, R11, |R9|, !PT ;  /* 0x0000000b0c097276 */ /* 0x000fc80007800609 */
[----:B------:R-:W-:Y:S01]  /*0330*/  FMNMX3 R0, |R10|, R9, |R7|, !PT ;  /* 0x000000090a007276 */ /* 0x000fe20007800607 */
[----:B------:R-:W-:Y:S06]  /*0340*/  @P0 BRA `(.L_x_2) ;  /* 0xfffffffc00840947 */ /* 0x000fec000383ffff */
[----:B------:R-:W-:-:S07]  /*0350*/  VIADD R6, R6, 0x1 ;  /* 0x0000000106067836 */ /* 0x000fce0000000000 */
.L_x_1:
[----:B------:R-:W-:-:S13]  /*0360*/  ISETP.NE.AND P0, PT, R22, RZ, PT ;  /* 0x000000ff1600720c */ /* 0x000fda0003f05270 */
[----:B------:R-:W-:Y:S05]  /*0370*/  @!P0 BRA `(.L_x_0) ;  /* 0x0000000000b88947 */ /* 0x000fea0003800000 */
[----:B------:R-:W-:Y:S02]  /*0380*/  ISETP.GE.U32.AND P0, PT, R22, 0x8, PT ;  /* 0x000000081600780c */ /* 0x000fe40003f06070 */
[----:B------:R-:W-:-:S04]  /*0390*/  LOP3.LUT R15, R3, 0x7, RZ, 0xc0, !PT ;  /* 0x00000007030f7812 */ /* 0x000fc800078ec0ff */
[----:B------:R-:W-:-:S07]  /*03a0*/  ISETP.NE.AND P1, PT, R15, RZ, PT ;  /* 0x000000ff0f00720c */ /* 0x000fce0003f25270 */
[----:B------:R-:W-:Y:S06]  /*03b0*/  @!P0 BRA `(.L_x_3) ;  /* 0x00000000003c8947 */ /* 0x000fec0003800000 */
[----:B------:R-:W0:Y:S02]  /*03c0*/  LDC.64 R4, c[0x0][0x390] ;  /* 0x0000e400ff047b82 */ /* 0x000e240000000a00 */
[----:B0-----:R-:W-:-:S05]  /*03d0*/  IMAD.WIDE.U32 R4, R6, 0x4, R4 ;  /* 0x0000000406047825 */ /* 0x001fca00078e0004 */
[----:B------:R-:W2:Y:S04]  /*03e0*/  LDG.E R7, desc[UR6][R4.64] ;  /* 0x0000000604077981 */ /* 0x000ea8000c1e1900 */
[----:B------:R-:W2:Y:S04]  /*03f0*/  LDG.E R8, desc[UR6][R4.64+0x4] ;  /* 0x0000040604087981 */ /* 0x000ea8000c1e1900 */
[----:B------:R-:W3:Y:S04]  /*0400*/  LDG.E R10, desc[UR6][R4.64+0x8] ;  /* 0x00000806040a7981 */ /* 0x000ee8000c1e1900 */
[----:B------:R-:W3:Y:S04]  /*0410*/  LDG.E R9, desc[UR6][R4.64+0xc] ;  /* 0x00000c0604097981 */ /* 0x000ee8000c1e1900 */
[----:B------:R-:W4:Y:S04]  /*0420*/  LDG.E R12, desc[UR6][R4.64+0x10] ;  /* 0x00001006040c7981 */ /* 0x000f28000c1e1900 */
[----:B------:R-:W4:Y:S04]  /*0430*/  LDG.E R11, desc[UR6][R4.64+0x14] ;  /* 0x00001406040b7981 */ /* 0x000f28000c1e1900 */
[----:B------:R-:W5:Y:S04]  /*0440*/  LDG.E R14, desc[UR6][R4.64+0x18] ;  /* 0x00001806040e7981 */ /* 0x000f68000c1e1900 */
[----:B------:R-:W5:Y:S01]  /*0450*/  LDG.E R13, desc[UR6][R4.64+0x1c] ;  /* 0x00001c06040d7981 */ /* 0x000f62000c1e1900 */
[----:B------:R-:W-:Y:S01]  /*0460*/  VIADD R6, R6, 0x8 ;  /* 0x0000000806067836 */ /* 0x000fe20000000000 */
[----:B--2---:R-:W-:-:S04]  /*0470*/  FMNMX3 R7, |R7|, R0, |R8|, !PT ;  /* 0x0000000007077276 */ /* 0x004fc80007800608 */
[----:B---3--:R-:W-:-:S04]  /*0480*/  FMNMX3 R7, |R10|, R7, |R9|, !PT ;  /* 0x000000070a077276 */ /* 0x008fc80007800609 */
[----:B----4-:R-:W-:-:S04]  /*0490*/  FMNMX3 R7, |R12|, R7, |R11|, !PT ;  /* 0x000000070c077276 */ /* 0x010fc8000780060b */
[----:B-----5:R-:W-:-:S07]  /*04a0*/  FMNMX3 R0, |R14|, R7, |R13|, !PT ;  /* 0x000000070e007276 */ /* 0x020fce000780060d */
.L_x_3:
        /* <DEDUP_REMOVED lines=10> */
[----:B------:R-:W3:Y:S01]  /*0550*/  LDG.E R10, desc[UR6][R4.64+0xc] ;  /* 0x00000c06040a7981 */ /* 0x000ee2000c1e1900 */
[----:B------:R-:W-:-:S02]  /*0560*/  IADD3 R6, PT, PT, R6, 0x4, RZ ;  /* 0x0000000406067810 */ /* 0x000fc40007ffe0ff */
[----:B--2---:R-:W-:-:S04]  /*0570*/  FMNMX3 R0, |R7|, R0, |R8|, !PT ;  /* 0x0000000007007276 */ /* 0x004fc80007800608 */
[----:B---3--:R-:W-:-:S07]  /*0580*/  FMNMX3 R0, |R9|, R0, |R10|, !PT ;  /* 0x0000000009007276 */ /* 0x008fce000780060a */
.L_x_4:
[----:B------:R-:W-:Y:S05]  /*0590*/  @!P1 BRA `(.L_x_0) ;  /* 0x0000000000309947 */ /* 0x000fea0003800000 */
[----:B------:R-:W0:Y:S01]  /*05a0*/  LDC.64 R4, c[0x0][0x390] ;  /* 0x0000e400ff047b82 */ /* 0x000e220000000a00 */
[----:B------:R-:W-:Y:S02]  /*05b0*/  IMAD.MOV R3, RZ, RZ, -R3 ;  /* 0x000000ffff037224 */ /* 0x000fe400078e0a03 */
[----:B0-----:R-:W-:-:S07]  /*05c0*/  IMAD.WIDE.U32 R6, R6, 0x4, R4 ;  /* 0x0000000406067825 */ /* 0x001fce00078e0004 */
.L_x_5:
[----:B------:R-:W-:Y:S02]  /*05d0*/  IMAD.MOV.U32 R5, RZ, RZ, R7 ;  /* 0x000000ffff057224 */ /* 0x000fe400078e0007 */
[----:B------:R-:W-:-:S05]  /*05e0*/  IMAD.MOV.U32 R4, RZ, RZ, R6 ;  /* 0x000000ffff047224 */ /* 0x000fca00078e0006 */
[----:B------:R-:W2:Y:S01]  /*05f0*/  LDG.E R5, desc[UR6][R4.64] ;  /* 0x0000000604057981 */ /* 0x000ea2000c1e1900 */
[----:B------:R-:W-:Y:S01]  /*0600*/  VIADD R3, R3, 0x1 ;  /* 0x0000000103037836 */ /* 0x000fe20000000000 */
[----:B------:R-:W-:-:S04]  /*0610*/  IADD3 R6, P1, PT, R6, 0x4, RZ ;  /* 0x0000000406067810 */ /* 0x000fc80007f3e0ff */
[----:B------:R-:W-:Y:S01]  /*0620*/  ISETP.NE.AND P0, PT, R3, RZ, PT ;  /* 0x000000ff0300720c */ /* 0x000fe20003f05270 */
[----:B------:R-:W-:Y:S01]  /*0630*/  IMAD.X R7, RZ, RZ, R7, P1 ;  /* 0x000000ffff077224 */ /* 0x000fe200008e0607 */
[----:B--2---:R-:W-:-:S11]  /*0640*/  FMNMX R0, |R5|, R0, !PT ;  /* 0x0000000005007209 */ /* 0x004fd60007800200 */
[----:B------:R-:W-:Y:S05]  /*0650*/  @P0 BRA `(.L_x_5) ;  /* 0xfffffffc00dc0947 */ /* 0x000fea000383ffff */
.L_x_0:
[----:B------:R-:W-:Y:S01]  /*0660*/  ISETP.GE.AND P0, PT, R2, 0x1, PT ;  /* 0x000000010200780c */ /* 0x000fe20003f06270 */
[----:B------:R-:W-:Y:S01]  /*0670*/  IMAD.MOV.U32 R9, RZ, RZ, RZ ;  /* 0x000000ffff097224 */ /* 0x000fe200078e00ff */
[----:B------:R-:W-:-:S04]  /*0680*/  LOP3.LUT R3, R0, 0xfe000000, RZ, 0xc0, !PT ;  /* 0xfe00000000037812 */ /* 0x000fc800078ec0ff */
[----:B------:R-:W-:-:S05]  /*0690*/  LOP3.LUT R3, R3, 0x7e800000, RZ, 0x3c, !PT ;  /* 0x7e80000003037812 */ /* 0x000fca00078e3cff */
[----:B------:R-:W-:Y:S02]  /*06a0*/  FMUL R6, R3, R0 ;  /* 0x0000000003067220 */ /* 0x000fe40000400000 */
[----:B------:R-:W-:Y:S05]  /*06b0*/  @!P0 BRA `(.L_x_6) ;  /* 0x00000008008c8947 */ /* 0x000fea0003800000 */
[C---:B------:R-:W-:Y:S01]  /*06c0*/  ISETP.GE.U32.AND P0, PT, R2.reuse, 0x8, PT ;  /* 0x000000080200780c */ /* 0x040fe20003f06070 */
[----:B------:R-:W-:Y:S01]  /*06d0*/  HFMA2 R7, -RZ, RZ, 0, 0 ;  /* 0x00000000ff077431 */ /* 0x000fe200000001ff */
[----:B------:R-:W-:Y:S02]  /*06e0*/  LOP3.LUT R23, R2, 0x7, RZ, 0xc0, !PT ;  /* 0x0000000702177812 */ /* 0x000fe400078ec0ff */
[----:B------:R-:W-:Y:S02]  /*06f0*/  CS2R R8, SRZ ;  /* 0x0000000000087805 */ /* 0x000fe4000001ff00 */
[----:B------:R-:W-:-:S07]  /*0700*/  ISETP.NE.AND P6, PT, R23, RZ, PT ;  /* 0x000000ff1700720c */ /* 0x000fce0003fc5270 */
[----:B------:R-:W-:Y:S06]  /*0710*/  @!P0 BRA `(.L_x_7) ;  /* 0x0000000400388947 */ /* 0x000fec0003800000 */
[----:B------:R-:W0:Y:S01]  /*0720*/  LDCU.64 UR4, c[0x0][0x390] ;  /* 0x00007200ff0477ac */ /* 0x000e220008000a00 */
[----:B------:R-:W-:Y:S02]  /*0730*/  LOP3.LUT R7, R2, 0x7ffffff8, RZ, 0xc0, !PT ;  /* 0x7ffffff802077812 */ /* 0x000fe400078ec0ff */
[----:B------:R-:W-:Y:S01]  /*0740*/  CS2R R8, SRZ ;  /* 0x0000000000087805 */ /* 0x000fe2000001ff00 */
[----:B0-----:R-:W-:-:S04]  /*0750*/  UIADD3 UR4, UP0, UPT, UR4, 0x10, URZ ;  /* 0x0000001004047890 */ /* 0x001fc8000ff1e0ff */
[----:B------:R-:W-:Y:S02]  /*0760*/  UIADD3.X UR5, UPT, UPT, URZ, UR5, URZ, UP0, !UPT ;  /* 0x00000005ff057290 */ /* 0x000fe400087fe4ff */
[----:B------:R-:W-:Y:S01]  /*0770*/  IMAD.U32 R4, RZ, RZ, UR4 ;  /* 0x00000004ff047e24 */ /* 0x000fe2000f8e00ff */
[----:B------:R-:W-:-:S03]  /*0780*/  UMOV UR4, URZ ;  /* 0x000000ff00047c82 */ /* 0x000fc60008000000 */
[----:B------:R-:W-:-:S07]  /*0790*/  IMAD.U32 R5, RZ, RZ, UR5 ;  /* 0x00000005ff057e24 */ /* 0x000fce000f8e00ff */
.L_x_8:
[----:B------:R-:W2:Y:S04]  /*07a0*/  LDG.E R14, desc[UR6][R4.64+-0x10] ;  /* 0xfffff006040e7981 */ /* 0x000ea8000c1e1900 */
[----:B------:R-:W3:Y:S04]  /*07b0*/  LDG.E R16, desc[UR6][R4.64+-0xc] ;  /* 0xfffff40604107981 */ /* 0x000ee8000c1e1900 */
[----:B------:R-:W4:Y:S04]  /*07c0*/  LDG.E R18, desc[UR6][R4.64+-0x8] ;  /* 0xfffff80604127981 */ /* 0x000f28000c1e1900 */
[----:B------:R-:W5:Y:S04]  /*07d0*/  LDG.E R20, desc[UR6][R4.64+-0x4] ;  /* 0xfffffc0604147981 */ /* 0x000f68000c1e1900 */
[----:B------:R-:W5:Y:S04]  /*07e0*/  LDG.E R22, desc[UR6][R4.64] ;  /* 0x0000000604167981 */ /* 0x000f68000c1e1900 */
[----:B------:R-:W5:Y:S04]  /*07f0*/  LDG.E R24, desc[UR6][R4.64+0x4] ;  /* 0x0000040604187981 */ /* 0x000f68000c1e1900 */
[----:B------:R-:W5:Y:S04]  /*0800*/  LDG.E R12, desc[UR6][R4.64+0x8] ;  /* 0x00000806040c7981 */ /* 0x000f68000c1e1900 */
[----:B------:R-:W5:Y:S01]  /*0810*/  LDG.E R10, desc[UR6][R4.64+0xc] ;  /* 0x00000c06040a7981 */ /* 0x000f62000c1e1900 */
[C---:B------:R-:W-:Y:S01]  /*0820*/  ISETP.NE.AND P5, PT, R8.reuse, UR4, PT ;  /* 0x0000000408007c0c */ /* 0x040fe2000bfa5270 */
[----:B------:R-:W-:Y:S01]  /*0830*/  UIADD3 UR5, UPT, UPT, UR4, 0x1, URZ ;  /* 0x0000000104057890 */ /* 0x000fe2000fffe0ff */
[----:B--2---:R-:W-:Y:S01]  /*0840*/  FMUL R11, R3, |R14| ;  /* 0x4000000e030b7220 */ /* 0x004fe20000400000 */
[----:B------:R-:W-:-:S02]  /*0850*/  VIADD R14, R8, 0x1 ;  /* 0x00000001080e7836 */ /* 0x000fc40000000000 */
[----:B---3--:R-:W-:Y:S02]  /*0860*/  FMUL R13, R3, |R16| ;  /* 0x40000010030d7220 */ /* 0x008fe40000400000 */
[----:B------:R-:W-:Y:S01]  /*0870*/  FSETP.NEU.OR P5, PT, R11, R6, P5 ;  /* 0x000000060b00720b */ /* 0x000fe20002fad400 */
[C---:B----4-:R-:W-:Y:S01]  /*0880*/  FMUL R15, R3.reuse, |R18| ;  /* 0x40000012030f7220 */ /* 0x050fe20000400000 */
[C---:B-----5:R-:W-:Y:S01]  /*0890*/  FMUL R17, R3.reuse, |R20| ;  /* 0x4000001403117220 */ /* 0x060fe20000400000 */
[----:B------:R-:W-:-:S10]  /*08a0*/  FMUL R19, R3, |R22| ;  /* 0x4000001603137220 */ /* 0x000fd40000400000 */
[----:B------:R-:W-:Y:S02]  /*08b0*/  @!P5 IMAD.MOV R14, RZ, RZ, R8 ;  /* 0x000000ffff0ed224 */ /* 0x000fe400078e0208 */
[----:B------:R-:W-:Y:S02]  /*08c0*/  FMUL R21, R3, |R24| ;  /* 0x4000001803157220 */ /* 0x000fe40000400000 */
[C---:B------:R-:W-:Y:S01]  /*08d0*/  VIADD R8, R14.reuse, 0x1 ;  /* 0x000000010e087836 */ /* 0x040fe20000000000 */
[----:B------:R-:W-:Y:S01]  /*08e0*/  ISETP.NE.AND P4, PT, R14, UR5, PT ;  /* 0x000000050e007c0c */ /* 0x000fe2000bf85270 */
[----:B------:R-:W-:-:S03]  /*08f0*/  UIADD3 UR5, UPT, UPT, UR4, 0x2, URZ ;  /* 0x0000000204057890 */ /* 0x000fc6000fffe0ff */
[----:B------:R-:W-:-:S13]  /*0900*/  FSETP.NEU.OR P4, PT, R13, R6, P4 ;  /* 0x000000060d00720b */ /* 0x000fda000278d400 */
[----:B------:R-:W-:-:S05]  /*0910*/  @!P4 IMAD.MOV R8, RZ, RZ, R14 ;  /* 0x000000ffff08c224 */ /* 0x000fca00078e020e */
[C---:B------:R-:W-:Y:S01]  /*0920*/  ISETP.NE.AND P3, PT, R8.reuse, UR5, PT ;  /* 0x0000000508007c0c */ /* 0x040fe2000bf65270 */
[----:B------:R-:W-:Y:S01]  /*0930*/  UIADD3 UR5, UPT, UPT, UR4, 0x3, URZ ;  /* 0x0000000304057890 */ /* 0x000fe2000fffe0ff */
[----:B------:R-:W-:Y:S02]  /*0940*/  IADD3 R14, PT, PT, R8, 0x1, RZ ;  /* 0x00000001080e7810 */ /* 0x000fe40007ffe0ff */
[----:B------:R-:W-:-:S13]  /*0950*/  FSETP.NEU.OR P3, PT, R15, R6, P3 ;  /* 0x000000060f00720b */ /* 0x000fda0001f6d400 */
[----:B------:R-:W-:-:S04]  /*0960*/  @!P3 IMAD.MOV R14, RZ, RZ, R8 ;  /* 0x000000ffff0eb224 */ /* 0x000fc800078e0208 */
[C---:B------:R-:W-:Y:S01]  /*0970*/  VIADD R8, R14.reuse, 0x1 ;  /* 0x000000010e087836 */ /* 0x040fe20000000000 */
[----:B------:R-:W-:Y:S01]  /*0980*/  ISETP.NE.AND P2, PT, R14, UR5, PT ;  /* 0x000000050e007c0c */ /* 0x000fe2000bf45270 */
[----:B------:R-:W-:-:S03]  /*0990*/  UIADD3 UR5, UPT, UPT, UR4, 0x4, URZ ;  /* 0x0000000404057890 */ /* 0x000fc6000fffe0ff */
[----:B------:R-:W-:-:S13]  /*09a0*/  FSETP.NEU.OR P2, PT, R17, R6, P2 ;  /* 0x000000061100720b */ /* 0x000fda000174d400 */
[----:B------:R-:W-:Y:S02]  /*09b0*/  @!P2 IMAD.MOV R8, RZ, RZ, R14 ;  /* 0x000000ffff08a224 */ /* 0x000fe400078e020e */
[----:B------:R-:W-:Y:S02]  /*09c0*/  IMAD.MOV.U32 R14, RZ, RZ, R9 ;  /* 0x000000ffff0e7224 */ /* 0x000fe400078e0009 */
[----:B------:R-:W-:Y:S01]  /*09d0*/  FMUL R9, R3, |R12| ;  /* 0x4000000c03097220 */ /* 0x000fe20000400000 */
[C---:B------:R-:W-:Y:S01]  /*09e0*/  VIADD R16, R8.reuse, 0x1 ;  /* 0x0000000108107836 */ /* 0x040fe20000000000 */
[----:B------:R-:W-:Y:S01]  /*09f0*/  ISETP.NE.AND P0, PT, R8, UR5, PT ;  /* 0x0000000508007c0c */ /* 0x000fe2000bf05270 */
[----:B------:R-:W-:Y:S01]  /*0a00*/  UIADD3 UR5, UPT, UPT, UR4, 0x5, URZ ;  /* 0x0000000504057890 */ /* 0x000fe2000fffe0ff */
[----:B------:R-:W-:Y:S01]  /*0a10*/  @P5 FFMA R14, R11, R11, R14 ;  /* 0x0000000b0b0e5223 */ /* 0x000fe2000000000e */
[----:B------:R-:W-:Y:S01]  /*0a20*/  FMUL R11, R3, |R10| ;  /* 0x4000000a030b7220 */ /* 0x000fe20000400000 */
[----:B------:R-:W-:-:S02]  /*0a30*/  FSETP.NEU.OR P0, PT, R19, R6, P0 ;  /* 0x000000061300720b */ /* 0x000fc4000070d400 */
[----:B------:R-:W-:-:S04]  /*0a40*/  @P4 FFMA R14, R13, R13, R14 ;  /* 0x0000000d0d0e4223 */ /* 0x000fc8000000000e */
[----:B------:R-:W-:-:S04]  /*0a50*/  @P3 FFMA R14, R15, R15, R14 ;  /* 0x0000000f0f0e3223 */ /* 0x000fc8000000000e */
[----:B------:R-:W-:-:S03]  /*0a60*/  @P2 FFMA R14, R17, R17, R14 ;  /* 0x00000011110e2223 */ /* 0x000fc6000000000e */
[----:B------:R-:W-:Y:S02]  /*0a70*/  @!P0 IMAD.MOV R16, RZ, RZ, R8 ;  /* 0x000000ffff108224 */ /* 0x000fe400078e0208 */
[----:B------:R-:W-:-:S03]  /*0a80*/  @P0 FFMA R14, R19, R19, R14 ;  /* 0x00000013130e0223 */ /* 0x000fc6000000000e */
[C---:B------:R-:W-:Y:S01]  /*0a90*/  ISETP.NE.AND P1, PT, R16.reuse, UR5, PT ;  /* 0x0000000510007c0c */ /* 0x040fe2000bf25270 */
[----:B------:R-:W-:Y:S01]  /*0aa0*/  UIADD3 UR5, UPT, UPT, UR4, 0x6, URZ ;  /* 0x0000000604057890 */ /* 0x000fe2000fffe0ff */
[----:B------:R-:W-:Y:S02]  /*0ab0*/  IADD3 R8, PT, PT, R16, 0x1, RZ ;  /* 0x0000000110087810 */ /* 0x000fe40007ffe0ff */
[----:B------:R-:W-:-:S13]  /*0ac0*/  FSETP.NEU.OR P1, PT, R21, R6, P1 ;  /* 0x000000061500720b */ /* 0x000fda0000f2d400 */
[----:B------:R-:W-:Y:S02]  /*0ad0*/  @!P1 IMAD.MOV R8, RZ, RZ, R16 ;  /* 0x000000ffff089224 */ /* 0x000fe400078e0210 */
[----:B------:R-:W-:Y:S01]  /*0ae0*/  @P1 FFMA R14, R21, R21, R14 ;  /* 0x00000015150e1223 */ /* 0x000fe2000000000e */
[----:B------:R-:W-:Y:S01]  /*0af0*/  IADD3 R4, P1, PT, R4, 0x20, RZ ;  /* 0x0000002004047810 */ /* 0x000fe20007f3e0ff */
[C---:B------:R-:W-:Y:S01]  /*0b00*/  VIADD R12, R8.reuse, 0x1 ;  /* 0x00000001080c7836 */ /* 0x040fe20000000000 */
[----:B------:R-:W-:Y:S01]  /*0b10*/  ISETP.NE.AND P5, PT, R8, UR5, PT ;  /* 0x0000000508007c0c */ /* 0x000fe2000bfa5270 */
[----:B------:R-:W-:Y:S01]  /*0b20*/  UIADD3 UR5, UPT, UPT, UR4, 0x7, URZ ;  /* 0x0000000704057890 */ /* 0x000fe2000fffe0ff */
[----:B------:R-:W-:Y:S01]  /*0b30*/  IADD3.X R5, PT, PT, RZ, R5, RZ, P1, !PT ;  /* 0x00000005ff057210 */ /* 0x000fe20000ffe4ff */
[----:B------:R-:W-:Y:S01]  /*0b40*/  UIADD3 UR4, UPT, UPT, UR4, 0x8, URZ ;  /* 0x0000000804047890 */ /* 0x000fe2000fffe0ff */
[----:B------:R-:W-:-:S05]  /*0b50*/  FSETP.NEU.OR P5, PT, R9, R6, P5 ;  /* 0x000000060900720b */ /* 0x000fca0002fad400 */
[----:B------:R-:W-:-:S08]  /*0b60*/  ISETP.NE.AND P0, PT, R7, UR4, PT ;  /* 0x0000000407007c0c */ /* 0x000fd0000bf05270 */
[----:B------:R-:W-:Y:S02]  /*0b70*/  @!P5 IMAD.MOV R12, RZ, RZ, R8 ;  /* 0x000000ffff0cd224 */ /* 0x000fe400078e0208 */
[----:B------:R-:W-:Y:S02]  /*0b80*/  @P5 FFMA R14, R9, R9, R14 ;  /* 0x00000009090e5223 */ /* 0x000fe4000000000e */
[C---:B------:R-:W-:Y:S01]  /*0b90*/  VIADD R8, R12.reuse, 0x1 ;  /* 0x000000010c087836 */ /* 0x040fe20000000000 */
[----:B------:R-:W-:-:S04]  /*0ba0*/  ISETP.NE.AND P3, PT, R12, UR5, PT ;  /* 0x000000050c007c0c */ /* 0x000fc8000bf65270 */
[----:B------:R-:W-:-:S13]  /*0bb0*/  FSETP.NEU.OR P3, PT, R11, R6, P3 ;  /* 0x000000060b00720b */ /* 0x000fda0001f6d400 */
[----:B------:R-:W-:Y:S01]  /*0bc0*/  @P3 FFMA R14, R11, R11, R14 ;  /* 0x0000000b0b0e3223 */ /* 0x000fe2000000000e */
[----:B------:R-:W-:-:S03]  /*0bd0*/  @!P3 IMAD.MOV R8, RZ, RZ, R12 ;  /* 0x000000ffff08b224 */ /* 0x000fc600078e020c */
[----:B------:R-:W-:Y:S01]  /*0be0*/  IMAD.MOV.U32 R9, RZ, RZ, R14 ;  /* 0x000000ffff097224 */ /* 0x000fe200078e000e */
[----:B------:R-:W-:Y:S06]  /*0bf0*/  @P0 BRA `(.L_x_8) ;  /* 0xfffffff800e80947 */ /* 0x000fec000383ffff */
.L_x_7:
        /* <DEDUP_REMOVED lines=8> */
[----:B------:R-:W3:Y:S04]  /*0c80*/  LDG.E R12, desc[UR6][R4.64+0x4] ;  /* 0x00000406040c7981 */ /* 0x000ee8000c1e1900 */
[----:B------:R-:W4:Y:S04]  /*0c90*/  LDG.E R14, desc[UR6][R4.64+0x8] ;  /* 0x00000806040e7981 */ /* 0x000f28000c1e1900 */
[----:B------:R0:W5:Y:S01]  /*0ca0*/  LDG.E R16, desc[UR6][R4.64+0xc] ;  /* 0x00000c0604107981 */ /* 0x000162000c1e1900 */
[----:B------:R-:W-:Y:S01]  /*0cb0*/  ISETP.NE.AND P0, PT, R7, R8, PT ;  /* 0x000000080700720c */ /* 0x000fe20003f05270 */
[----:B------:R-:W-:-:S02]  /*0cc0*/  VIADD R11, R8, 0x1 ;  /* 0x00000001080b7836 */ /* 0x000fc40000000000 */
[----:B0-----:R-:W-:Y:S02]  /*0cd0*/  VIADD R5, R7, 0x2 ;  /* 0x0000000207057836 */ /* 0x001fe40000000000 */
[C---:B--2---:R-:W-:Y:S01]  /*0ce0*/  FMUL R10, R3.reuse, |R10| ;  /* 0x4000000a030a7220 */ /* 0x044fe20000400000 */
[----:B---3--:R-:W-:-:S04]  /*0cf0*/  FMUL R12, R3, |R12| ;  /* 0x4000000c030c7220 */ /* 0x008fc80000400000 */
[----:B------:R-:W-:Y:S01]  /*0d00*/  FSETP.NEU.OR P0, PT, R10, R6, P0 ;  /* 0x000000060a00720b */ /* 0x000fe2000070d400 */
[C---:B----4-:R-:W-:Y:S01]  /*0d10*/  FMUL R14, R3.reuse, |R14| ;  /* 0x4000000e030e7220 */ /* 0x050fe20000400000 */
[----:B-----5:R-:W-:-:S11]  /*0d20*/  FMUL R16, R3, |R16| ;  /* 0x4000001003107220 */ /* 0x020fd60000400000 */
[----:B------:R-:W-:Y:S02]  /*0d30*/  @!P0 IMAD.MOV R11, RZ, RZ, R8 ;  /* 0x000000ffff0b8224 */ /* 0x000fe400078e0208 */
[----:B------:R-:W-:Y:S01]  /*0d40*/  @P0 FFMA R9, R10, R10, R9 ;  /* 0x0000000a0a090223 */ /* 0x000fe20000000009 */
[----:B------:R-:W-:-:S05]  /*0d50*/  VIADD R8, R7, 0x1 ;  /* 0x0000000107087836 */ /* 0x000fca0000000000 */
[----:B------:R-:W-:Y:S02]  /*0d60*/  ISETP.NE.AND P1, PT, R8, R11, PT ;  /* 0x0000000b0800720c */ /* 0x000fe40003f25270 */
[----:B------:R-:W-:Y:S02]  /*0d70*/  IADD3 R8, PT, PT, R11, 0x1, RZ ;  /* 0x000000010b087810 */ /* 0x000fe40007ffe0ff */
[----:B------:R-:W-:-:S13]  /*0d80*/  FSETP.NEU.OR P1, PT, R12, R6, P1 ;  /* 0x000000060c00720b */ /* 0x000fda0000f2d400 */
[----:B------:R-:W-:Y:S02]  /*0d90*/  @!P1 IMAD.MOV R8, RZ, RZ, R11 ;  /* 0x000000ffff089224 */ /* 0x000fe400078e020b */
[----:B------:R-:W-:Y:S02]  /*0da0*/  @P1 FFMA R9, R12, R12, R9 ;  /* 0x0000000c0c091223 */ /* 0x000fe40000000009 */
[----:B------:R-:W-:Y:S01]  /*0db0*/  VIADD R4, R8, 0x1 ;  /* 0x0000000108047836 */ /* 0x000fe20000000000 */
[----:B------:R-:W-:Y:S01]  /*0dc0*/  ISETP.NE.AND P2, PT, R5, R8, PT ;  /* 0x000000080500720c */ /* 0x000fe20003f45270 */
[C---:B------:R-:W-:Y:S02]  /*0dd0*/  VIADD R5, R7.reuse, 0x3 ;  /* 0x0000000307057836 */ /* 0x040fe40000000000 */
[----:B------:R-:W-:Y:S01]  /*0de0*/  VIADD R7, R7, 0x4 ;  /* 0x0000000407077836 */ /* 0x000fe20000000000 */
[----:B------:R-:W-:-:S13]  /*0df0*/  FSETP.NEU.OR P2, PT, R14, R6, P2 ;  /* 0x000000060e00720b */ /* 0x000fda000174d400 */
[----:B------:R-:W-:Y:S02]  /*0e00*/  @!P2 IMAD.MOV R4, RZ, RZ, R8 ;  /* 0x000000ffff04a224 */ /* 0x000fe400078e0208 */
[----:B------:R-:W-:-:S03]  /*0e10*/  @P2 FFMA R9, R14, R14, R9 ;  /* 0x0000000e0e092223 */ /* 0x000fc60000000009 */
[----:B------:R-:W-:Y:S02]  /*0e20*/  ISETP.NE.AND P4, PT, R5, R4, PT ;  /* 0x000000040500720c */ /* 0x000fe40003f85270 */
[----:B------:R-:W-:Y:S02]  /*0e30*/  IADD3 R8, PT, PT, R4, 0x1, RZ ;  /* 0x0000000104087810 */ /* 0x000fe40007ffe0ff */
[----:B------:R-:W-:-:S13]  /*0e40*/  FSETP.NEU.OR P4, PT, R16, R6, P4 ;  /* 0x000000061000720b */ /* 0x000fda000278d400 */
[----:B------:R-:W-:Y:S01]  /*0e50*/  @P4 FFMA R9, R16, R16, R9 ;  /* 0x0000001010094223 */ /* 0x000fe20000000009 */
[----:B------:R-:W-:-:S07]  /*0e60*/  @!P4 IMAD.MOV R8, RZ, RZ, R4 ;  /* 0x000000ffff08c224 */ /* 0x000fce00078e0204 */
.L_x_9:
[----:B------:R-:W-:Y:S05]  /*0e70*/  @!P3 BRA `(.L_x_6) ;  /* 0x00000000009cb947 */ /* 0x000fea0003800000 */
[----:B------:R-:W-:-:S13]  /*0e80*/  ISETP.NE.AND P3, PT, R13, 0x1, PT ;  /* 0x000000010d00780c */ /* 0x000fda0003f65270 */
[----:B------:R-:W0:Y:S01]  /*0e90*/  @P3 LDC.64 R4, c[0x0][0x390] ;  /* 0x0000e400ff043b82 */ /* 0x000e220000000a00 */
[----:B------:R-:W-:-:S04]  /*0ea0*/  LOP3.LUT R2, R2, 0x1, RZ, 0xc0, !PT ;  /* 0x0000000102027812 */ /* 0x000fc800078ec0ff */
[----:B------:R-:W-:Y:S01]  /*0eb0*/  ISETP.NE.U32.AND P2, PT, R2, 0x1, PT ;  /* 0x000000010200780c */ /* 0x000fe20003f45070 */
[----:B0-----:R-:W-:-:S12]  /*0ec0*/  @P3 IMAD.WIDE.U32 R10, R7, 0x4, R4 ;  /* 0x00000004070a3825 */ /* 0x001fd800078e0004 */
[----:B------:R-:W0:Y:S01]  /*0ed0*/  @!P2 LDC.64 R4, c[0x0][0x390] ;  /* 0x0000e400ff04ab82 */ /* 0x000e220000000a00 */
[----:B------:R-:W2:Y:S04]  /*0ee0*/  @P3 LDG.E R12, desc[UR6][R10.64] ;  /* 0x000000060a0c3981 */ /* 0x000ea8000c1e1900 */
[----:B------:R-:W3:Y:S01]  /*0ef0*/  @P3 LDG.E R14, desc[UR6][R10.64+0x4] ;  /* 0x000004060a0e3981 */ /* 0x000ee2000c1e1900 */
[C---:B------:R-:W-:Y:S01]  /*0f00*/  @P3 ISETP.NE.AND P0, PT, R7.reuse, R8, PT ;  /* 0x000000080700320c */ /* 0x040fe20003f05270 */
[C---:B------:R-:W-:Y:S02]  /*0f10*/  @P3 VIADD R13, R7.reuse, 0x1 ;  /* 0x00000001070d3836 */ /* 0x040fe40000000000 */
[----:B------:R-:W-:-:S04]  /*0f20*/  @P3 VIADD R7, R7, 0x2 ;  /* 0x0000000207073836 */ /* 0x000fc80000000000 */
[----:B0-----:R-:W-:-:S06]  /*0f30*/  @!P2 IMAD.WIDE.U32 R4, R7, 0x4, R4 ;  /* 0x000000040704a825 */ /* 0x001fcc00078e0004 */
[----:B------:R-:W4:Y:S01]  /*0f40*/  @!P2 LDG.E R4, desc[UR6][R4.64] ;  /* 0x000000060404a981 */ /* 0x000f22000c1e1900 */
[----:B------:R-:W-:Y:S01]  /*0f50*/  @P3 VIADD R2, R8, 0x1 ;  /* 0x0000000108023836 */ /* 0x000fe20000000000 */
[----:B------:R-:W-:Y:S02]  /*0f60*/  PLOP3.LUT P4, PT, PT, PT, PT, 0x8, 0x80 ;  /* 0x000000000080781c */ /* 0x000fe40003f8e170 */
[----:B------:R-:W-:Y:S01]  /*0f70*/  PLOP3.LUT P5, PT, PT, PT, PT, 0x8, 0x80 ;  /* 0x000000000080781c */ /* 0x000fe20003fae170 */
[C---:B--2---:R-:W-:Y:S01]  /*0f80*/  @P3 FMUL R12, R3.reuse, |R12| ;  /* 0x4000000c030c3220 */ /* 0x044fe20000400000 */
[----:B---3--:R-:W-:-:S04]  /*0f90*/  @P3 FMUL R14, R3, |R14| ;  /* 0x4000000e030e3220 */ /* 0x008fc80000400000 */
[----:B------:R-:W-:Y:S02]  /*0fa0*/  @P3 FSETP.NEU.OR P1, PT, R12, R6, P0 ;  /* 0x000000060c00320b */ /* 0x000fe4000072d400 */
[----:B------:R-:W-:Y:S02]  /*0fb0*/  PLOP3.LUT P0, PT, PT, PT, PT, 0x80, 0x8 ;  /* 0x000000000008781c */ /* 0x000fe40003f0f070 */
[----:B------:R-:W-:Y:S02]  /*0fc0*/  @P3 PLOP3.LUT P0, PT, P1, PT, PT, 0x80, 0x8 ;  /* 0x000000000008381c */ /* 0x000fe40000f0f070 */
[----:B------:R-:W-:-:S11]  /*0fd0*/  @P3 PLOP3.LUT P4, PT, P1, PT, PT, 0x80, 0x8 ;  /* 0x000000000008381c */ /* 0x000fd60000f8f070 */
[----:B------:R-:W-:Y:S02]  /*0fe0*/  @!P0 IADD3 R2, PT, PT, R8, RZ, RZ ;  /* 0x000000ff08028210 */ /* 0x000fe40007ffe0ff */
[----:B------:R-:W-:Y:S02]  /*0ff0*/  @P4 FFMA R9, R12, R12, R9 ;  /* 0x0000000c0c094223 */ /* 0x000fe40000000009 */
[----:B------:R-:W-:Y:S01]  /*1000*/  @P3 ISETP.NE.AND P0, PT, R13, R2, PT ;  /* 0x000000020d00320c */ /* 0x000fe20003f05270 */
[----:B----4-:R-:W-:Y:S01]  /*1010*/  @!P2 FMUL R4, R3, |R4| ;  /* 0x400000040304a220 */ /* 0x010fe20000400000 */
[----:B------:R-:W-:Y:S02]  /*1020*/  @P3 VIADD R5, R2, 0x1 ;  /* 0x0000000102053836 */ /* 0x000fe40000000000 */
[----:B------:R-:W-:Y:S02]  /*1030*/  @P3 FSETP.NEU.OR P1, PT, R14, R6, P0 ;  /* 0x000000060e00320b */ /* 0x000fe4000072d400 */
[----:B------:R-:W-:-:S02]  /*1040*/  PLOP3.LUT P0, PT, PT, PT, PT, 0x80, 0x8 ;  /* 0x000000000008781c */ /* 0x000fc40003f0f070 */
[----:B------:R-:W-:Y:S02]  /*1050*/  @P3 PLOP3.LUT P0, PT, P1, PT, PT, 0x80, 0x8 ;  /* 0x000000000008381c */ /* 0x000fe40000f0f070 */
[----:B------:R-:W-:Y:S02]  /*1060*/  @P3 PLOP3.LUT P5, PT, P1, PT, PT, 0x80, 0x8 ;  /* 0x000000000008381c */ /* 0x000fe40000faf070 */
[----:B------:R-:W-:-:S09]  /*1070*/  FSETP.NEU.OR P1, PT, R4, R6, P2 ;  /* 0x000000060400720b */ /* 0x000fd2000172d400 */
[----:B------:R-:W-:Y:S02]  /*1080*/  @!P0 IMAD.MOV R5, RZ, RZ, R2 ;  /* 0x000000ffff058224 */ /* 0x000fe400078e0202 */
[----:B------:R-:W-:Y:S02]  /*1090*/  @P5 FFMA R9, R14, R14, R9 ;  /* 0x0000000e0e095223 */ /* 0x000fe40000000009 */
[----:B------:R-:W-:Y:S02]  /*10a0*/  @P3 IMAD.MOV.U32 R8, RZ, RZ, R5 ;  /* 0x000000ffff083224 */ /* 0x000fe400078e0005 */
[----:B------:R-:W-:-:S03]  /*10b0*/  @!P2 FFMA R4, R4, R4, R9 ;  /* 0x000000040404a223 */ /* 0x000fc60000000009 */
[----:B------:R-:W-:-:S04]  /*10c0*/  @!P2 ISETP.NE.AND P0, PT, R7, R8, PT ;  /* 0x000000080700a20c */ /* 0x000fc80003f05270 */
[----:B------:R-:W-:-:S05]  /*10d0*/  @!P1 FSEL R4, R4, R9, P0 ;  /* 0x0000000904049208 */ /* 0x000fca0000000000 */
[----:B------:R-:W-:-:S07]  /*10e0*/  @!P2 IMAD.MOV.U32 R9, RZ, RZ, R4 ;  /* 0x000000ffff09a224 */ /* 0x000fce00078e0004 */
.L_x_6:
[----:B------:R-:W-:Y:S01]  /*10f0*/  FFMA R6, R6, R6, R9 ;  /* 0x0000000606067223 */ /* 0x000fe20000000009 */
[----:B------:R-:W0:Y:S04]  /*1100*/  LDC.64 R4, c[0x0][0x380] ;  /* 0x0000e000ff047b82 */ /* 0x000e280000000a00 */
[----:B------:R-:W-:-:S13]  /*1110*/  FSETP.GEU.AND P0, PT, |R6|, 1.175494350822287508e-38, PT ;  /* 0x008000000600780b */ /* 0x000fda0003f0e200 */
[----:B------:R-:W-:-:S04]  /*1120*/  @!P0 FMUL R6, R6, 16777216 ;  /* 0x4b80000006068820 */ /* 0x000fc80000400000 */
[----:B------:R-:W1:Y:S02]  /*1130*/  MUFU.RSQ R2, R6 ;  /* 0x0000000600027308 */ /* 0x000e640000001400 */
[----:B-1----:R-:W-:Y:S01]  /*1140*/  @!P0 FMUL R2, R2, 4096 ;  /* 0x4580000002028820 */ /* 0x002fe20000400000 */
[----:B------:R-:W-:-:S03]  /*1150*/  FSETP.NEU.AND P0, PT, R0, +INF , PT ;  /* 0x7f8000000000780b */ /* 0x000fc60003f0d000 */
[----:B------:R-:W-:-:S05]  /*1160*/  FMUL R2, R3, R2 ;  /* 0x0000000203027220 */ /* 0x000fca0000400000 */
[----:B------:R-:W-:-:S05]  /*1170*/  FSEL R3, R2, RZ, P0 ;  /* 0x000000ff02037208 */ /* 0x000fca0000000000 */
[----:B0-----:R-:W-:Y:S01]  /*1180*/  STG.E desc[UR6][R4.64], R3 ;  /* 0x0000000304007986 */ /* 0x001fe2000c101906 */
[----:B------:R-:W-:Y:S05]  /*1190*/  EXIT ;  /* 0x000000000000794d */ /* 0x000fea0003800000 */
.L_x_10:
[----:B------:R-:W-:-:S00]  /*11a0*/  BRA `(.L_x_10) ;  /* 0xfffffffc00fc7947 */ /* 0x000fc0000383ffff */
[----:B------:R-:W-:-:S00]  /*11b0*/  NOP ;  /* 0x0000000000007918 */ /* 0x000fc00000000000 */
        /* <DEDUP_REMOVED lines=12> */
.L_x_41:


//--------------------- .text._Z9_rnorm4dfPfffff  --------------------------
	.section	.text._Z9_rnorm4dfPfffff,"ax",@progbits
	.align	128
        .global         _Z9_rnorm4dfPfffff
        .type           _Z9_rnorm4dfPfffff,@function
        .size           _Z9_rnorm4dfPfffff,(.L_x_42 - _Z9_rnorm4dfPfffff)
        .other          _Z9_rnorm4dfPfffff,@"STO_CUDA_ENTRY STV_DEFAULT"
_Z9_rnorm4dfPfffff:
.text._Z9_rnorm4dfPfffff:
[----:B------:R-:W-:Y:S08]  /*0000*/  LDC R1, c[0x0][0x37c] ;  /* 0x0000df00ff017b82 */ /* 0x000ff00000000800 */
[----:B------:R-:W0:Y:S01]  /*0010*/  LDC.64 R2, c[0x0][0x388] ;  /* 0x0000e200ff027b82 */ /* 0x000e220000000a00 */
[----:B------:R-:W1:Y:S01]  /*0020*/  LDCU.64 UR4, c[0x0][0x390] ;  /* 0x00007200ff0477ac */ /* 0x000e620008000a00 */
[----:B0-----:R-:W-:-:S04]  /*0030*/  FMNMX R0, |R2|, |R3|, !PT ;  /* 0x4000000302007209 */ /* 0x001fc80007800200 */
[----:B-1----:R-:W-:-:S04]  /*0040*/  FMNMX R4, R0, |UR4|, !PT ;  /* 0x4000000400047c09 */ /* 0x002fc8000f800000 */
[C---:B------:R-:W-:Y:S02]  /*0050*/  FMNMX R6, R4.reuse, |UR5|, !PT ;  /* 0x4000000504067c09 */ /* 0x040fe4000f800000 */
[----:B------:R-:W-:Y:S02]  /*0060*/  FMNMX R5, R4, |UR5|, PT ;  /* 0x4000000504057c09 */ /* 0x000fe4000b800000 */
[----:B------:R-:W-:Y:S02]  /*0070*/  LOP3.LUT R7, R6, 0xfe000000, RZ, 0xc0, !PT ;  /* 0xfe00000006077812 */ /* 0x000fe400078ec0ff */
[----:B------:R-:W-:Y:S02]  /*0080*/  FMNMX R4, R0, |UR4|, PT ;  /* 0x4000000400047c09 */ /* 0x000fe4000b800000 */
[----:B------:R-:W-:Y:S02]  /*0090*/  LOP3.LUT R7, R7, 0x7e800000, RZ, 0x3c, !PT ;  /* 0x7e80000007077812 */ /* 0x000fe400078e3cff */
[C---:B------:R-:W-:Y:S01]  /*00a0*/  FMNMX R0, |R2|.reuse, |R3|, PT ;  /* 0x4000000302007209 */ /* 0x040fe20003800200 */
[----:B------:R-:W-:-:S02]  /*00b0*/  FADD R2, |R2|, |R3| ;  /* 0x4000000302027221 */ /* 0x000fc40000000200 */
[-C--:B------:R-:W-:Y:S01]  /*00c0*/  FMUL R5, R5, R7.reuse ;  /* 0x0000000705057220 */ /* 0x080fe20000400000 */
[-C--:B------:R-:W-:Y:S01]  /*00d0*/  FMUL R4, R4, R7.reuse ;  /* 0x0000000704047220 */ /* 0x080fe20000400000 */
[----:B------:R-:W-:Y:S01]  /*00e0*/  FMUL R0, R0, R7 ;  /* 0x0000000700007220 */ /* 0x000fe20000400000 */
[----:B------:R-:W-:Y:S01]  /*00f0*/  FADD R2, R2, |UR5| ;  /* 0x4000000502027e21 */ /* 0x000fe20008000000 */
[----:B------:R-:W-:-:S04]  /*0100*/  FMUL R5, R5, R5 ;  /* 0x0000000505057220 */ /* 0x000fc80000400000 */
[----:B------:R-:W-:Y:S01]  /*0110*/  FFMA R5, R4, R4, R5 ;  /* 0x0000000404057223 */ /* 0x000fe20000000005 */
[----:B------:R-:W-:-:S03]  /*0120*/  FMUL R4, R6, R7 ;  /* 0x0000000706047220 */ /* 0x000fc60000400000 */
[----:B------:R-:W-:Y:S01]  /*0130*/  FFMA R5, R0, R0, R5 ;  /* 0x0000000000057223 */ /* 0x000fe20000000005 */
[----:B------:R-:W-:Y:S01]  /*0140*/  FADD R0, R2, |UR4| ;  /* 0x4000000402007e21 */ /* 0x000fe20008000000 */
[----:B------:R-:W0:Y:S01]  /*0150*/  LDCU.64 UR4, c[0x0][0x358] ;  /* 0x00006b00ff0477ac */ /* 0x000e220008000a00 */
[----:B------:R-:W0:Y:S01]  /*0160*/  LDC.64 R2, c[0x0][0x380] ;  /* 0x0000e000ff027b82 */ /* 0x000e220000000a00 */
[----:B------:R-:W-:Y:S02]  /*0170*/  FFMA R4, R4, R4, R5 ;  /* 0x0000000404047223 */ /* 0x000fe40000000005 */
[----:B------:R-:W-:-:S03]  /*0180*/  FSETP.NAN.AND P0, PT, R0, R0, PT ;  /* 0x000000000000720b */ /* 0x000fc60003f08000 */
[----:B------:R-:W-:-:S13]  /*0190*/  FSETP.GEU.AND P1, PT, |R4|, 1.175494350822287508e-38, PT ;  /* 0x008000000400780b */ /* 0x000fda0003f2e200 */
[----:B------:R-:W-:-:S04]  /*01a0*/  @!P1 FMUL R4, R4, 16777216 ;  /* 0x4b80000004049820 */ /* 0x000fc80000400000 */
[----:B------:R-:W1:Y:S02]  /*01b0*/  MUFU.RSQ R8, R4 ;  /* 0x0000000400087308 */ /* 0x000e640000001400 */
[----:B-1----:R-:W-:-:S04]  /*01c0*/  @!P1 FMUL R8, R8, 4096 ;  /* 0x4580000008089820 */ /* 0x002fc80000400000 */
[----:B------:R-:W-:Y:S01]  /*01d0*/  @!P0 FMUL R0, R7, R8 ;  /* 0x0000000807008220 */ /* 0x000fe20000400000 */
[----:B------:R-:W-:-:S04]  /*01e0*/  FSETP.NEU.AND P0, PT, R6, +INF , PT ;  /* 0x7f8000000600780b */ /* 0x000fc80003f0d000 */
[----:B------:R-:W-:-:S05]  /*01f0*/  FSEL R5, R0, RZ, P0 ;  /* 0x000000ff00057208 */ /* 0x000fca0000000000 */
[----:B0-----:R-:W-:Y:S01]  /*0200*/  STG.E desc[UR4][R2.64], R5 ;  /* 0x0000000502007986 */ /* 0x001fe2000c101904 */
[----:B------:R-:W-:Y:S05]  /*0210*/  EXIT ;  /* 0x000000000000794d */ /* 0x000fea0003800000 */
.L_x_11:
        /* <DEDUP_REMOVED lines=14> */
.L_x_42:


//--------------------- .text._Z9_rnorm3dfPffff   --------------------------
	.section	.text._Z9_rnorm3dfPffff,"ax",@progbits
	.align	128
        .global         _Z9_rnorm3dfPffff
        .type           _Z9_rnorm3dfPffff,@function
        .size           _Z9_rnorm3dfPffff,(.L_x_43 - _Z9_rnorm3dfPffff)
        .other          _Z9_rnorm3dfPffff,@"STO_CUDA_ENTRY STV_DEFAULT"
_Z9_rnorm3dfPffff:
.text._Z9_rnorm3dfPffff:
[----:B------:R-:W-:Y:S08]  /*0000*/  LDC R1, c[0x0][0x37c] ;  /* 0x0000df00ff017b82 */ /* 0x000ff00000000800 */
[----:B------:R-:W0:Y:S01]  /*0010*/  LDC.64 R8, c[0x0][0x388] ;  /* 0x0000e200ff087b82 */ /* 0x000e220000000a00 */
[----:B------:R-:W1:Y:S01]  /*0020*/  LDCU UR4, c[0x0][0x390] ;  /* 0x00007200ff0477ac */ /* 0x000e620008000800 */
[----:B0-----:R-:W-:-:S04]  /*0030*/  FMNMX R0, |R8|, |R9|, !PT ;  /* 0x4000000908007209 */ /* 0x001fc80007800200 */
[C---:B-1----:R-:W-:Y:S02]  /*0040*/  FMNMX R4, R0.reuse, |UR4|, !PT ;  /* 0x4000000400047c09 */ /* 0x042fe4000f800000 */
[----:B------:R-:W-:Y:S02]  /*0050*/  FMNMX R2, R0, |UR4|, PT ;  /* 0x4000000400027c09 */ /* 0x000fe4000b800000 */
[----:B------:R-:W-:Y:S02]  /*0060*/  LOP3.LUT R3, R4, 0xfe000000, RZ, 0xc0, !PT ;  /* 0xfe00000004037812 */ /* 0x000fe400078ec0ff */
[----:B------:R-:W-:Y:S02]  /*0070*/  FMNMX R0, |R8|, |R9|, PT ;  /* 0x4000000908007209 */ /* 0x000fe40003800200 */
[----:B------:R-:W-:-:S05]  /*0080*/  LOP3.LUT R5, R3, 0x7e800000, RZ, 0x3c, !PT ;  /* 0x7e80000003057812 */ /* 0x000fca00078e3cff */
[-C--:B------:R-:W-:Y:S01]  /*0090*/  FMUL R2, R2, R5.reuse ;  /* 0x0000000502027220 */ /* 0x080fe20000400000 */
[----:B------:R-:W-:-:S03]  /*00a0*/  FMUL R0, R0, R5 ;  /* 0x0000000500007220 */ /* 0x000fc60000400000 */
[----:B------:R-:W-:Y:S01]  /*00b0*/  FMUL R3, R2, R2 ;  /* 0x0000000202037220 */ /* 0x000fe20000400000 */
[----:B------:R-:W-:-:S03]  /*00c0*/  FMUL R2, R4, R5 ;  /* 0x0000000504027220 */ /* 0x000fc60000400000 */
[----:B------:R-:W-:Y:S01]  /*00d0*/  FFMA R3, R0, R0, R3 ;  /* 0x0000000000037223 */ /* 0x000fe20000000003 */
[----:B------:R-:W-:-:S03]  /*00e0*/  FADD R0, |R8|, |R9| ;  /* 0x4000000908007221 */ /* 0x000fc60000000200 */
[----:B------:R-:W-:Y:S01]  /*00f0*/  FFMA R6, R2, R2, R3 ;  /* 0x0000000202067223 */ /* 0x000fe20000000003 */
[----:B------:R-:W-:Y:S01]  /*0100*/  FADD R0, R0, |UR4| ;  /* 0x4000000400007e21 */ /* 0x000fe20008000000 */
[----:B------:R-:W0:Y:S01]  /*0110*/  LDC.64 R2, c[0x0][0x380] ;  /* 0x0000e000ff027b82 */ /* 0x000e220000000a00 */
[----:B------:R-:W0:Y:S02]  /*0120*/  LDCU.64 UR4, c[0x0][0x358] ;  /* 0x00006b00ff0477ac */ /* 0x000e240008000a00 */
[----:B------:R-:W-:Y:S02]  /*0130*/  FSETP.GEU.AND P1, PT, |R6|, 1.175494350822287508e-38, PT ;  /* 0x008000000600780b */ /* 0x000fe40003f2e200 */
[----:B------:R-:W-:-:S11]  /*0140*/  FSETP.NAN.AND P0, PT, R0, R0, PT ;  /* 0x000000000000720b */ /* 0x000fd60003f08000 */
        /* <DEDUP_REMOVED lines=8> */
.L_x_12:
        /* <DEDUP_REMOVED lines=11> */
.L_x_43:


//--------------------- .text._Z7_rcbrtfPff       --------------------------
	.section	.text._Z7_rcbrtfPff,"ax",@progbits
	.align	128
        .global         _Z7_rcbrtfPff
        .type           _Z7_rcbrtfPff,@function
        .size           _Z7_rcbrtfPff,(.L_x_44 - _Z7_rcbrtfPff)
        .other          _Z7_rcbrtfPff,@"STO_CUDA_ENTRY STV_DEFAULT"
_Z7_rcbrtfPff:
.text._Z7_rcbrtfPff:
[----:B------:R-:W-:Y:S08]  /*0000*/  LDC R1, c[0x0][0x37c] ;  /* 0x0000df00ff017b82 */ /* 0x000ff00000000800 */
[----:B------:R-:W0:Y:S01]  /*0010*/  LDC R9, c[0x0][0x388] ;  /* 0x0000e200ff097b82 */ /* 0x000e220000000800 */
[----:B------:R-:W1:Y:S01]  /*0020*/  LDCU.64 UR4, c[0x0][0x358] ;  /* 0x00006b00ff0477ac */ /* 0x000e620008000a00 */
[C---:B0-----:R-:W-:Y:S01]  /*0030*/  FMUL R0, |R9|.reuse, 16777216 ;  /* 0x4b80000009007820 */ /* 0x041fe20000400200 */
[C---:B------:R-:W-:Y:S01]  /*0040*/  FSETP.GEU.AND P0, PT, |R9|.reuse, 1.175494350822287508e-38, PT ;  /* 0x008000000900780b */ /* 0x040fe20003f0e200 */
[----:B------:R-:W-:-:S03]  /*0050*/  FADD R7, R9, R9 ;  /* 0x0000000909077221 */ /* 0x000fc60000000000 */
[-C--:B------:R-:W-:Y:S02]  /*0060*/  FSEL R0, R0, |R9|.reuse, !P0 ;  /* 0x4000000900007208 */ /* 0x080fe40004000000 */
[----:B------:R-:W-:Y:S02]  /*0070*/  FSETP.NEU.AND P1, PT, R7, R9, PT ;  /* 0x000000090700720b */ /* 0x000fe40003f2d000 */
[----:B------:R-:W0:Y:S05]  /*0080*/  MUFU.LG2 R2, R0 ;  /* 0x0000000000027308 */ /* 0x000e2a0000000c00 */
[----:B0-----:R-:W-:Y:S01]  /*0090*/  @!P0 FADD R2, R2, -24 ;  /* 0xc1c0000002028421 */ /* 0x001fe20000000000 */
[----:B------:R-:W-:-:S03]  /*00a0*/  FSETP.GEU.AND P0, PT, R9, RZ, PT ;  /* 0x000000ff0900720b */ /* 0x000fc60003f0e000 */
[----:B------:R-:W-:Y:S02]  /*00b0*/  FMUL R4, R2, -0.3333333432674407959 ;  /* 0xbeaaaaab02047820 */ /* 0x000fe40000400000 */
[----:B------:R-:W1:Y:S04]  /*00c0*/  LDC.64 R2, c[0x0][0x380] ;  /* 0x0000e000ff027b82 */ /* 0x000e680000000a00 */
[----:B------:R-:W0:Y:S02]  /*00d0*/  MUFU.EX2 R4, R4 ;  /* 0x0000000400047308 */ /* 0x000e240000000800 */
[C---:B0-----:R-:W-:Y:S01]  /*00e0*/  FMUL R5, R4.reuse, R4 ;  /* 0x0000000404057220 */ /* 0x041fe20000400000 */
[C---:B------:R-:W-:Y:S01]  /*00f0*/  FMUL R6, R4.reuse, -|R9| ;  /* 0xc000000904067220 */ /* 0x040fe20000400000 */
[----:B------:R-:W-:-:S03]  /*0100*/  FMUL R0, R4, 0.3333333432674407959 ;  /* 0x3eaaaaab04007820 */ /* 0x000fc60000400000 */
[----:B------:R-:W-:-:S04]  /*0110*/  FFMA R5, R5, R6, 1 ;  /* 0x3f80000005057423 */ /* 0x000fc80000000006 */
[----:B------:R-:W-:-:S05]  /*0120*/  FFMA R0, R5, R0, R4 ;  /* 0x0000000005007223 */ /* 0x000fca0000000004 */
[----:B------:R-:W-:Y:S02]  /*0130*/  FSEL R5, -R0, R0, !P0 ;  /* 0x0000000000057208 */ /* 0x000fe40004000100 */
[----:B------:R-:W-:-:S05]  /*0140*/  @!P1 LOP3.LUT R5, R7, 0x7f800000, RZ, 0x3c, !PT ;  /* 0x7f80000007059812 */ /* 0x000fca00078e3cff */
[----:B-1----:R-:W-:Y:S01]  /*0150*/  STG.E desc[UR4][R2.64], R5 ;  /* 0x0000000502007986 */ /* 0x002fe2000c101904 */
[----:B------:R-:W-:Y:S05]  /*0160*/  EXIT ;  /* 0x000000000000794d */ /* 0x000fea0003800000 */
.L_x_13:
        /* <DEDUP_REMOVED lines=9> */
.L_x_44:


//--------------------- .text._Z6_normfPfiPKf     --------------------------
	.section	.text._Z6_normfPfiPKf,"ax",@progbits
	.align	128
        .global         _Z6_normfPfiPKf
        .type           _Z6_normfPfiPKf,@function
        .size           _Z6_normfPfiPKf,(.L_x_38 - _Z6_normfPfiPKf)
        .other          _Z6_normfPfiPKf,@"STO_CUDA_ENTRY STV_DEFAULT"
_Z6_normfPfiPKf:
.text._Z6_normfPfiPKf:
        /* <DEDUP_REMOVED lines=16> */
[----:B------:R-:W-:-:S03]  /*0100*/  IMAD.MOV.U32 R6, RZ, RZ, RZ ;  /* 0x000000ffff067224 */ /* 0x000fc600078e00ff */
[----:B------:R-:W-:Y:S01]  /*0110*/  IADD3 R8, PT, PT, -R8, RZ, RZ ;  /* 0x000000ff08087210 */ /* 0x000fe20007ffe1ff */
[----:B0-----:R-:W-:-:S04]  /*0120*/  UIADD3 UR4, UP0, UPT, UR4, 0x20, URZ ;  /* 0x0000002004047890 */ /* 0x001fc8000ff1e0ff */
[----:B------:R-:W-:Y:S02]  /*0130*/  UIADD3.X UR5, UPT, UPT, URZ, UR5, URZ, UP0, !UPT ;  /* 0x00000005ff057290 */ /* 0x000fe400087fe4ff */
[----:B------:R-:W-:-:S04]  /*0140*/  IMAD.U32 R13, RZ, RZ, UR4 ;  /* 0x00000004ff0d7e24 */ /* 0x000fc8000f8e00ff */
[----:B------:R-:W-:-:S07]  /*0150*/  IMAD.U32 R5, RZ, RZ, UR5 ;  /* 0x00000005ff057e24 */ /* 0x000fce000f8e00ff */
.L_x_16:
        /* <DEDUP_REMOVED lines=17> */
[----:B------:R-:W-:Y:S01]  /*0270*/  IADD3 R8, PT, PT, R8, 0x10, RZ ;  /* 0x0000001008087810 */ /* 0x000fe20007ffe0ff */
        /* <DEDUP_REMOVED lines=14> */
.L_x_15:
        /* <DEDUP_REMOVED lines=16> */
[----:B------:R-:W-:-:S02]  /*0460*/  IADD3 R6, PT, PT, R6, 0x8, RZ ;  /* 0x0000000806067810 */ /* 0x000fc40007ffe0ff */
[----:B--2---:R-:W-:-:S04]  /*0470*/  FMNMX3 R7, |R7|, R2, |R8|, !PT ;  /* 0x0000000207077276 */ /* 0x004fc80007800608 */
[----:B---3--:R-:W-:-:S04]  /*0480*/  FMNMX3 R7, |R10|, R7, |R9|, !PT ;  /* 0x000000070a077276 */ /* 0x008fc80007800609 */
[----:B----4-:R-:W-:-:S04]  /*0490*/  FMNMX3 R7, |R12|, R7, |R11|, !PT ;  /* 0x000000070c077276 */ /* 0x010fc8000780060b */
[----:B-----5:R-:W-:-:S07]  /*04a0*/  FMNMX3 R2, |R14|, R7, |R13|, !PT ;  /* 0x000000070e027276 */ /* 0x020fce000780060d */
.L_x_17:
        /* <DEDUP_REMOVED lines=11> */
[----:B------:R-:W-:Y:S01]  /*0560*/  VIADD R6, R6, 0x4 ;  /* 0x0000000406067836 */ /* 0x000fe20000000000 */
[----:B--2---:R-:W-:-:S04]  /*0570*/  FMNMX3 R2, |R7|, R2, |R8|, !PT ;  /* 0x0000000207027276 */ /* 0x004fc80007800608 */
[----:B---3--:R-:W-:-:S07]  /*0580*/  FMNMX3 R2, |R9|, R2, |R10|, !PT ;  /* 0x0000000209027276 */ /* 0x008fce000780060a */
.L_x_18:
[----:B------:R-:W-:Y:S05]  /*0590*/  @!P1 BRA `(.L_x_14) ;  /* 0x0000000000309947 */ /* 0x000fea0003800000 */
[----:B------:R-:W0:Y:S01]  /*05a0*/  LDC.64 R4, c[0x0][0x390] ;  /* 0x0000e400ff047b82 */ /* 0x000e220000000a00 */
[----:B------:R-:W-:Y:S02]  /*05b0*/  IMAD.MOV R3, RZ, RZ, -R3 ;  /* 0x000000ffff037224 */ /* 0x000fe400078e0a03 */
[----:B0-----:R-:W-:-:S07]  /*05c0*/  IMAD.WIDE.U32 R6, R6, 0x4, R4 ;  /* 0x0000000406067825 */ /* 0x001fce00078e0004 */
.L_x_19:
[----:B------:R-:W-:Y:S01]  /*05d0*/  MOV R5, R7 ;  /* 0x0000000700057202 */ /* 0x000fe20000000f00 */
        /* <DEDUP_REMOVED lines=8> */
.L_x_14:
        /* <DEDUP_REMOVED lines=8> */
[----:B------:R-:W-:Y:S01]  /*06e0*/  LOP3.LUT R15, R0, 0x7, RZ, 0xc0, !PT ;  /* 0x00000007000f7812 */ /* 0x000fe200078ec0ff */
[----:B------:R-:W-:Y:S02]  /*06f0*/  IMAD.MOV.U32 R11, RZ, RZ, RZ ;  /* 0x000000ffff0b7224 */ /* 0x000fe400078e00ff */
[----:B------:R-:W-:Y:S01]  /*0700*/  IMAD.MOV.U32 R8, RZ, RZ, RZ ;  /* 0x000000ffff087224 */ /* 0x000fe200078e00ff */
[----:B------:R-:W-:-:S07]  /*0710*/  ISETP.NE.AND P6, PT, R15, RZ, PT ;  /* 0x000000ff0f00720c */ /* 0x000fce0003fc5270 */
[----:B------:R-:W-:Y:S06]  /*0720*/  @!P0 BRA `(.L_x_21) ;  /* 0x00000004003c8947 */ /* 0x000fec0003800000 */
[----:B------:R-:W0:Y:S01]  /*0730*/  LDCU.64 UR4, c[0x0][0x390] ;  /* 0x00007200ff0477ac */ /* 0x000e220008000a00 */
[----:B------:R-:W-:Y:S01]  /*0740*/  LOP3.LUT R8, R0, 0x7ffffff8, RZ, 0xc0, !PT ;  /* 0x7ffffff800087812 */ /* 0x000fe200078ec0ff */
[----:B------:R-:W-:Y:S01]  /*0750*/  IMAD.MOV.U32 R4, RZ, RZ, RZ ;  /* 0x000000ffff047224 */ /* 0x000fe200078e00ff */
[----:B------:R-:W-:Y:S01]  /*0760*/  MOV R11, RZ ;  /* 0x000000ff000b7202 */ /* 0x000fe20000000f00 */
[----:B0-----:R-:W-:-:S04]  /*0770*/  UIADD3 UR4, UP0, UPT, UR4, 0x10, URZ ;  /* 0x0000001004047890 */ /* 0x001fc8000ff1e0ff */
[----:B------:R-:W-:Y:S02]  /*0780*/  UIADD3.X UR5, UPT, UPT, URZ, UR5, URZ, UP0, !UPT ;  /* 0x00000005ff057290 */ /* 0x000fe400087fe4ff */
[----:B------:R-:W-:Y:S01]  /*0790*/  IMAD.U32 R6, RZ, RZ, UR4 ;  /* 0x00000004ff067e24 */ /* 0x000fe2000f8e00ff */
[----:B------:R-:W-:-:S03]  /*07a0*/  UMOV UR4, URZ ;  /* 0x000000ff00047c82 */ /* 0x000fc60008000000 */
[----:B------:R-:W-:-:S07]  /*07b0*/  IMAD.U32 R7, RZ, RZ, UR5 ;  /* 0x00000005ff077e24 */ /* 0x000fce000f8e00ff */
.L_x_22:
        /* <DEDUP_REMOVED lines=10> */
[----:B------:R-:W-:-:S02]  /*0860*/  VIADD R13, R11, 0x1 ;  /* 0x000000010b0d7836 */ /* 0x000fc40000000000 */
[C---:B--2---:R-:W-:Y:S01]  /*0870*/  FMUL R14, R5.reuse, |R14| ;  /* 0x4000000e050e7220 */ /* 0x044fe20000400000 */
[----:B---3--:R-:W-:-:S04]  /*0880*/  FMUL R16, R5, |R16| ;  /* 0x4000001005107220 */ /* 0x008fc80000400000 */
[----:B------:R-:W-:Y:S01]  /*0890*/  FSETP.NEU.OR P5, PT, R14, R9, P5 ;  /* 0x000000090e00720b */ /* 0x000fe20002fad400 */
[C---:B----4-:R-:W-:Y:S01]  /*08a0*/  FMUL R18, R5.reuse, |R18| ;  /* 0x4000001205127220 */ /* 0x050fe20000400000 */
[C---:B-----5:R-:W-:Y:S01]  /*08b0*/  FMUL R20, R5.reuse, |R20| ;  /* 0x4000001405147220 */ /* 0x060fe20000400000 */
[----:B------:R-:W-:-:S10]  /*08c0*/  FMUL R22, R5, |R22| ;  /* 0x4000001605167220 */ /* 0x000fd40000400000 */
[----:B------:R-:W-:Y:S01]  /*08d0*/  @!P5 IADD3 R13, PT, PT, R11, RZ, RZ ;  /* 0x000000ff0b0dd210 */ /* 0x000fe20007ffe0ff */
[----:B------:R-:W-:-:S03]  /*08e0*/  FMUL R24, R5, |R24| ;  /* 0x4000001805187220 */ /* 0x000fc60000400000 */
[C---:B------:R-:W-:Y:S01]  /*08f0*/  ISETP.NE.AND P4, PT, R13.reuse, UR5, PT ;  /* 0x000000050d007c0c */ /* 0x040fe2000bf85270 */
[----:B------:R-:W-:Y:S01]  /*0900*/  VIADD R11, R13, 0x1 ;  /* 0x000000010d0b7836 */ /* 0x000fe20000000000 */
[----:B------:R-:W-:Y:S01]  /*0910*/  UIADD3 UR5, UPT, UPT, UR4, 0x2, URZ ;  /* 0x0000000204057890 */ /* 0x000fe2000fffe0ff */
[C---:B------:R-:W-:Y:S01]  /*0920*/  FMUL R12, R5.reuse, |R12| ;  /* 0x4000000c050c7220 */ /* 0x040fe20000400000 */
[----:B------:R-:W-:Y:S01]  /*0930*/  FSETP.NEU.OR P4, PT, R16, R9, P4 ;  /* 0x000000091000720b */ /* 0x000fe2000278d400 */
[----:B------:R-:W-:-:S12]  /*0940*/  FMUL R10, R5, |R10| ;  /* 0x4000000a050a7220 */ /* 0x000fd80000400000 */
[----:B------:R-:W-:-:S04]  /*0950*/  @!P4 IMAD.MOV R11, RZ, RZ, R13 ;  /* 0x000000ffff0bc224 */ /* 0x000fc800078e020d */
[C---:B------:R-:W-:Y:S01]  /*0960*/  VIADD R13, R11.reuse, 0x1 ;  /* 0x000000010b0d7836 */ /* 0x040fe20000000000 */
[----:B------:R-:W-:Y:S01]  /*0970*/  ISETP.NE.AND P3, PT, R11, UR5, PT ;  /* 0x000000050b007c0c */ /* 0x000fe2000bf65270 */
[----:B------:R-:W-:-:S03]  /*0980*/  UIADD3 UR5, UPT, UPT, UR4, 0x3, URZ ;  /* 0x0000000304057890 */ /* 0x000fc6000fffe0ff */
[----:B------:R-:W-:-:S13]  /*0990*/  FSETP.NEU.OR P3, PT, R18, R9, P3 ;  /* 0x000000091200720b */ /* 0x000fda0001f6d400 */
[----:B------:R-:W-:-:S04]  /*09a0*/  @!P3 IADD3 R13, PT, PT, R11, RZ, RZ ;  /* 0x000000ff0b0db210 */ /* 0x000fc80007ffe0ff */
[C---:B------:R-:W-:Y:S01]  /*09b0*/  ISETP.NE.AND P2, PT, R13.reuse, UR5, PT ;  /* 0x000000050d007c0c */ /* 0x040fe2000bf45270 */
[----:B------:R-:W-:Y:S01]  /*09c0*/  VIADD R11, R13, 0x1 ;  /* 0x000000010d0b7836 */ /* 0x000fe20000000000 */
[----:B------:R-:W-:Y:S02]  /*09d0*/  UIADD3 UR5, UPT, UPT, UR4, 0x4, URZ ;  /* 0x0000000404057890 */ /* 0x000fe4000fffe0ff */
[----:B------:R-:W-:-:S13]  /*09e0*/  FSETP.NEU.OR P2, PT, R20, R9, P2 ;  /* 0x000000091400720b */ /* 0x000fda000174d400 */
[----:B------:R-:W-:Y:S02]  /*09f0*/  @!P2 IMAD.MOV R11, RZ, RZ, R13 ;  /* 0x000000ffff0ba224 */ /* 0x000fe400078e020d */
[----:B------:R-:W-:Y:S02]  /*0a00*/  IMAD.MOV.U32 R13, RZ, RZ, R4 ;  /* 0x000000ffff0d7224 */ /* 0x000fe400078e0004 */
[C---:B------:R-:W-:Y:S01]  /*0a10*/  VIADD R17, R11.reuse, 0x1 ;  /* 0x000000010b117836 */ /* 0x040fe20000000000 */
[----:B------:R-:W-:Y:S01]  /*0a20*/  ISETP.NE.AND P0, PT, R11, UR5, PT ;  /* 0x000000050b007c0c */ /* 0x000fe2000bf05270 */
[----:B------:R-:W-:Y:S01]  /*0a30*/  UIADD3 UR5, UPT, UPT, UR4, 0x5, URZ ;  /* 0x0000000504057890 */ /* 0x000fe2000fffe0ff */
[----:B------:R-:W-:Y:S02]  /*0a40*/  @P5 FFMA R13, R14, R14, R13 ;  /* 0x0000000e0e0d5223 */ /* 0x000fe4000000000d */
[----:B------:R-:W-:Y:S02]  /*0a50*/  FSETP.NEU.OR P0, PT, R22, R9, P0 ;  /* 0x000000091600720b */ /* 0x000fe4000070d400 */
[----:B------:R-:W-:-:S04]  /*0a60*/  @P4 FFMA R13, R16, R16, R13 ;  /* 0x00000010100d4223 */ /* 0x000fc8000000000d */
[----:B------:R-:W-:-:S04]  /*0a70*/  @P3 FFMA R13, R18, R18, R13 ;  /* 0x00000012120d3223 */ /* 0x000fc8000000000d */
[----:B------:R-:W-:-:S03]  /*0a80*/  @P2 FFMA R13, R20, R20, R13 ;  /* 0x00000014140d2223 */ /* 0x000fc6000000000d */
[----:B------:R-:W-:Y:S01]  /*0a90*/  @!P0 IADD3 R17, PT, PT, R11, RZ, RZ ;  /* 0x000000ff0b118210 */ /* 0x000fe20007ffe0ff */
[----:B------:R-:W-:-:S03]  /*0aa0*/  @P0 FFMA R13, R22, R22, R13 ;  /* 0x00000016160d0223 */ /* 0x000fc6000000000d */
[C---:B------:R-:W-:Y:S01]  /*0ab0*/  ISETP.NE.AND P1, PT, R17.reuse, UR5, PT ;  /* 0x0000000511007c0c */ /* 0x040fe2000bf25270 */
[----:B------:R-:W-:Y:S01]  /*0ac0*/  VIADD R11, R17, 0x1 ;  /* 0x00000001110b7836 */ /* 0x000fe20000000000 */
[----:B------:R-:W-:Y:S02]  /*0ad0*/  UIADD3 UR5, UPT, UPT, UR4, 0x6, URZ ;  /* 0x0000000604057890 */ /* 0x000fe4000fffe0ff */
[----:B------:R-:W-:-:S13]  /*0ae0*/  FSETP.NEU.OR P1, PT, R24, R9, P1 ;  /* 0x000000091800720b */ /* 0x000fda0000f2d400 */
[----:B------:R-:W-:Y:S02]  /*0af0*/  @!P1 IMAD.MOV R11, RZ, RZ, R17 ;  /* 0x000000ffff0b9224 */ /* 0x000fe400078e0211 */
[----:B------:R-:W-:Y:S01]  /*0b00*/  @P1 FFMA R13, R24, R24, R13 ;  /* 0x00000018180d1223 */ /* 0x000fe2000000000d */
[----:B------:R-:W-:Y:S02]  /*0b10*/  IADD3 R6, P1, PT, R6, 0x20, RZ ;  /* 0x0000002006067810 */ /* 0x000fe40007f3e0ff */
[C---:B------:R-:W-:Y:S01]  /*0b20*/  ISETP.NE.AND P5, PT, R11.reuse, UR5, PT ;  /* 0x000000050b007c0c */ /* 0x040fe2000bfa5270 */
[----:B------:R-:W-:Y:S01]  /*0b30*/  UIADD3 UR5, UPT, UPT, UR4, 0x7, URZ ;  /* 0x0000000704057890 */ /* 0x000fe2000fffe0ff */
[----:B------:R-:W-:Y:S01]  /*0b40*/  IADD3 R4, PT, PT, R11, 0x1, RZ ;  /* 0x000000010b047810 */ /* 0x000fe20007ffe0ff */
[----:B------:R-:W-:Y:S01]  /*0b50*/  UIADD3 UR4, UPT, UPT, UR4, 0x8, URZ ;  /* 0x0000000804047890 */ /* 0x000fe2000fffe0ff */
[----:B------:R-:W-:Y:S01]  /*0b60*/  FSETP.NEU.OR P5, PT, R12, R9, P5 ;  /* 0x000000090c00720b */ /* 0x000fe20002fad400 */
[----:B------:R-:W-:-:S04]  /*0b70*/  IMAD.X R7, RZ, RZ, R7, P1 ;  /* 0x000000ffff077224 */ /* 0x000fc800008e0607 */
[----:B------:R-:W-:-:S08]  /*0b80*/  ISETP.NE.AND P0, PT, R8, UR4, PT ;  /* 0x0000000408007c0c */ /* 0x000fd0000bf05270 */
[----:B------:R-:W-:Y:S02]  /*0b90*/  @!P5 IMAD.MOV R4, RZ, RZ, R11 ;  /* 0x000000ffff04d224 */ /* 0x000fe400078e020b */
[----:B------:R-:W-:Y:S02]  /*0ba0*/  @P5 FFMA R13, R12, R12, R13 ;  /* 0x0000000c0c0d5223 */ /* 0x000fe4000000000d */
[C---:B------:R-:W-:Y:S01]  /*0bb0*/  VIADD R11, R4.reuse, 0x1 ;  /* 0x00000001040b7836 */ /* 0x040fe20000000000 */
[----:B------:R-:W-:-:S04]  /*0bc0*/  ISETP.NE.AND P3, PT, R4, UR5, PT ;  /* 0x0000000504007c0c */ /* 0x000fc8000bf65270 */
[----:B------:R-:W-:-:S13]  /*0bd0*/  FSETP.NEU.OR P3, PT, R10, R9, P3 ;  /* 0x000000090a00720b */ /* 0x000fda0001f6d400 */
[----:B------:R-:W-:Y:S01]  /*0be0*/  @P3 FFMA R13, R10, R10, R13 ;  /* 0x0000000a0a0d3223 */ /* 0x000fe2000000000d */
[----:B------:R-:W-:-:S03]  /*0bf0*/  @!P3 IADD3 R11, PT, PT, R4, RZ, RZ ;  /* 0x000000ff040bb210 */ /* 0x000fc60007ffe0ff */
[----:B------:R-:W-:Y:S01]  /*0c00*/  IMAD.MOV.U32 R4, RZ, RZ, R13 ;  /* 0x000000ffff047224 */ /* 0x000fe200078e000d */
[----:B------:R-:W-:Y:S06]  /*0c10*/  @P0 BRA `(.L_x_22) ;  /* 0xfffffff800e80947 */ /* 0x000fec000383ffff */
.L_x_21:
        /* <DEDUP_REMOVED lines=11> */
[C---:B------:R-:W-:Y:S01]  /*0cd0*/  ISETP.NE.AND P0, PT, R8.reuse, R11, PT ;  /* 0x0000000b0800720c */ /* 0x040fe20003f05270 */
[----:B------:R-:W-:-:S02]  /*0ce0*/  VIADD R17, R8, 0x3 ;  /* 0x0000000308117836 */ /* 0x000fc40000000000 */
[----:B0-----:R-:W-:Y:S02]  /*0cf0*/  VIADD R6, R8, 0x2 ;  /* 0x0000000208067836 */ /* 0x001fe40000000000 */
[----:B--2---:R-:W-:Y:S01]  /*0d00*/  FMUL R13, R5, |R10| ;  /* 0x4000000a050d7220 */ /* 0x004fe20000400000 */
[----:B------:R-:W-:Y:S02]  /*0d10*/  VIADD R10, R11, 0x1 ;  /* 0x000000010b0a7836 */ /* 0x000fe40000000000 */
[----:B---3--:R-:W-:Y:S02]  /*0d20*/  FMUL R15, R5, |R12| ;  /* 0x4000000c050f7220 */ /* 0x008fe40000400000 */
[----:B------:R-:W-:Y:S01]  /*0d30*/  FSETP.NEU.OR P0, PT, R13, R9, P0 ;  /* 0x000000090d00720b */ /* 0x000fe2000070d400 */
[C---:B----4-:R-:W-:Y:S01]  /*0d40*/  FMUL R7, R5.reuse, |R14| ;  /* 0x4000000e05077220 */ /* 0x050fe20000400000 */
[----:B-----5:R-:W-:-:S11]  /*0d50*/  FMUL R19, R5, |R16| ;  /* 0x4000001005137220 */ /* 0x020fd60000400000 */
[----:B------:R-:W-:Y:S01]  /*0d60*/  @!P0 IMAD.MOV R10, RZ, RZ, R11 ;  /* 0x000000ffff0a8224 */ /* 0x000fe200078e020b */
[C---:B------:R-:W-:Y:S01]  /*0d70*/  IADD3 R11, PT, PT, R8.reuse, 0x1, RZ ;  /* 0x00000001080b7810 */ /* 0x040fe20007ffe0ff */
[----:B------:R-:W-:Y:S01]  /*0d80*/  @P0 FFMA R4, R13, R13, R4 ;  /* 0x0000000d0d040223 */ /* 0x000fe20000000004 */
[----:B------:R-:W-:Y:S02]  /*0d90*/  IADD3 R8, PT, PT, R8, 0x4, RZ ;  /* 0x0000000408087810 */ /* 0x000fe40007ffe0ff */
[----:B------:R-:W-:Y:S01]  /*0da0*/  ISETP.NE.AND P1, PT, R11, R10, PT ;  /* 0x0000000a0b00720c */ /* 0x000fe20003f25270 */
[----:B------:R-:W-:-:S03]  /*0db0*/  VIADD R11, R10, 0x1 ;  /* 0x000000010a0b7836 */ /* 0x000fc60000000000 */
[----:B------:R-:W-:-:S13]  /*0dc0*/  FSETP.NEU.OR P1, PT, R15, R9, P1 ;  /* 0x000000090f00720b */ /* 0x000fda0000f2d400 */
[----:B------:R-:W-:Y:S02]  /*0dd0*/  @!P1 IMAD.MOV R11, RZ, RZ, R10 ;  /* 0x000000ffff0b9224 */ /* 0x000fe400078e020a */
[----:B------:R-:W-:-:S03]  /*0de0*/  @P1 FFMA R4, R15, R15, R4 ;  /* 0x0000000f0f041223 */ /* 0x000fc60000000004 */
[----:B------:R-:W-:Y:S02]  /*0df0*/  ISETP.NE.AND P2, PT, R6, R11, PT ;  /* 0x0000000b0600720c */ /* 0x000fe40003f45270 */
[----:B------:R-:W-:Y:S02]  /*0e00*/  IADD3 R6, PT, PT, R11, 0x1, RZ ;  /* 0x000000010b067810 */ /* 0x000fe40007ffe0ff */
[----:B------:R-:W-:-:S13]  /*0e10*/  FSETP.NEU.OR P2, PT, R7, R9, P2 ;  /* 0x000000090700720b */ /* 0x000fda000174d400 */
[----:B------:R-:W-:Y:S02]  /*0e20*/  @!P2 IMAD.MOV R6, RZ, RZ, R11 ;  /* 0x000000ffff06a224 */ /* 0x000fe400078e020b */
[----:B------:R-:W-:Y:S02]  /*0e30*/  @P2 FFMA R4, R7, R7, R4 ;  /* 0x0000000707042223 */ /* 0x000fe40000000004 */
[----:B------:R-:W-:Y:S01]  /*0e40*/  VIADD R11, R6, 0x1 ;  /* 0x00000001060b7836 */ /* 0x000fe20000000000 */
[----:B------:R-:W-:-:S04]  /*0e50*/  ISETP.NE.AND P4, PT, R17, R6, PT ;  /* 0x000000061100720c */ /* 0x000fc80003f85270 */
[----:B------:R-:W-:-:S13]  /*0e60*/  FSETP.NEU.OR P4, PT, R19, R9, P4 ;  /* 0x000000091300720b */ /* 0x000fda000278d400 */
[----:B------:R-:W-:Y:S01]  /*0e70*/  @P4 FFMA R4, R19, R19, R4 ;  /* 0x0000001313044223 */ /* 0x000fe20000000004 */
[----:B------:R-:W-:-:S07]  /*0e80*/  @!P4 IMAD.MOV R11, RZ, RZ, R6 ;  /* 0x000000ffff0bc224 */ /* 0x000fce00078e0206 */
.L_x_23:
        /* <DEDUP_REMOVED lines=14> */
[----:B------:R-:W-:Y:S02]  /*0f70*/  @P3 IADD3 R0, PT, PT, R11, 0x1, RZ ;  /* 0x000000010b003810 */ /* 0x000fe40007ffe0ff */
        /* <DEDUP_REMOVED lines=8> */
[----:B------:R-:W-:Y:S02]  /*1000*/  @!P0 IMAD.MOV R0, RZ, RZ, R11 ;  /* 0x000000ffff008224 */ /* 0x000fe400078e020b */
[----:B------:R-:W-:-:S03]  /*1010*/  @P4 FFMA R4, R15, R15, R4 ;  /* 0x0000000f0f044223 */ /* 0x000fc60000000004 */
[----:B------:R-:W-:Y:S01]  /*1020*/  @P3 ISETP.NE.AND P0, PT, R17, R0, PT ;  /* 0x000000001100320c */ /* 0x000fe20003f05270 */
[----:B----4-:R-:W-:Y:S01]  /*1030*/  @!P2 FMUL R5, R5, |R6| ;  /* 0x400000060505a220 */ /* 0x010fe20000400000 */
[----:B------:R-:W-:Y:S02]  /*1040*/  @P3 VIADD R6, R0, 0x1 ;  /* 0x0000000100063836 */ /* 0x000fe40000000000 */
[----:B------:R-:W-:Y:S02]  /*1050*/  @P3 FSETP.NEU.OR P1, PT, R13, R9, P0 ;  /* 0x000000090d00320b */ /* 0x000fe4000072d400 */
[----:B------:R-:W-:Y:S02]  /*1060*/  PLOP3.LUT P0, PT, PT, PT, PT, 0x80, 0x8 ;  /* 0x000000000008781c */ /* 0x000fe40003f0f070 */
[----:B------:R-:W-:Y:S02]  /*1070*/  @P3 PLOP3.LUT P0, PT, P1, PT, PT, 0x80, 0x8 ;  /* 0x000000000008381c */ /* 0x000fe40000f0f070 */
[----:B------:R-:W-:-:S02]  /*1080*/  @P3 PLOP3.LUT P5, PT, P1, PT, PT, 0x80, 0x8 ;  /* 0x000000000008381c */ /* 0x000fc40000faf070 */
[----:B------:R-:W-:-:S09]  /*1090*/  FSETP.NEU.OR P1, PT, R5, R9, P2 ;  /* 0x000000090500720b */ /* 0x000fd2000172d400 */
[----:B------:R-:W-:Y:S02]  /*10a0*/  @!P0 IMAD.MOV R6, RZ, RZ, R0 ;  /* 0x000000ffff068224 */ /* 0x000fe400078e0200 */
[----:B------:R-:W-:-:S03]  /*10b0*/  @P5 FFMA R4, R13, R13, R4 ;  /* 0x0000000d0d045223 */ /* 0x000fc60000000004 */
[----:B------:R-:W-:Y:S01]  /*10c0*/  @P3 MOV R11, R6 ;  /* 0x00000006000b3202 */ /* 0x000fe20000000f00 */
[----:B------:R-:W-:-:S03]  /*10d0*/  @!P2 FFMA R5, R5, R5, R4 ;  /* 0x000000050505a223 */ /* 0x000fc60000000004 */
[----:B------:R-:W-:-:S04]  /*10e0*/  @!P2 ISETP.NE.AND P0, PT, R8, R11, PT ;  /* 0x0000000b0800a20c */ /* 0x000fc80003f05270 */
[----:B------:R-:W-:-:S05]  /*10f0*/  @!P1 FSEL R5, R5, R4, P0 ;  /* 0x0000000405059208 */ /* 0x000fca0000000000 */
[----:B------:R-:W-:-:S07]  /*1100*/  @!P2 IMAD.MOV.U32 R4, RZ, RZ, R5 ;  /* 0x000000ffff04a224 */ /* 0x000fce00078e0005 */
.L_x_20:
[----:B------:R-:W-:-:S04]  /*1110*/  FFMA R5, R9, R9, R4 ;  /* 0x0000000909057223 */ /* 0x000fc80000000004 */
[----:B------:R-:W-:Y:S01]  /*1120*/  VIADD R0, R5, 0xf3000000 ;  /* 0xf300000005007836 */ /* 0x000fe20000000000 */
[----:B------:R0:W1:Y:S04]  /*1130*/  MUFU.RSQ R6, R5 ;  /* 0x0000000500067308 */ /* 0x0000680000001400 */
[----:B------:R-:W-:-:S13]  /*1140*/  ISETP.GT.U32.AND P0, PT, R0, 0x727fffff, PT ;  /* 0x727fffff0000780c */ /* 0x000fda0003f04070 */
[----:B01----:R-:W-:Y:S05]  /*1150*/  @!P0 BRA `(.L_x_24) ;  /* 0x0000000000108947 */ /* 0x003fea0003800000 */
[----:B------:R-:W-:-:S07]  /*1160*/  MOV R8, 0x1180 ;  /* 0x0000118000087802 */ /* 0x000fce0000000f00 */
[----:B------:R-:W-:Y:S05]  /*1170*/  CALL.REL.NOINC `($__internal_0_$__cuda_sm20_sqrt_rn_f32_slowpath) ;  /* 0x0000000000387944 */ /* 0x000fea0003c00000 */
[----:B------:R-:W-:Y:S01]  /*1180*/  IMAD.MOV.U32 R0, RZ, RZ, R5 ;  /* 0x000000ffff007224 */ /* 0x000fe200078e0005 */
[----:B------:R-:W-:Y:S06]  /*1190*/  BRA `(.L_x_25) ;  /* 0x0000000000107947 */ /* 0x000fec0003800000 */
.L_x_24:
[----:B------:R-:W-:Y:S01]  /*11a0*/  FMUL.FTZ R0, R5, R6 ;  /* 0x0000000605007220 */ /* 0x000fe20000410000 */
[----:B------:R-:W-:-:S03]  /*11b0*/  FMUL.FTZ R6, R6, 0.5 ;  /* 0x3f00000006067820 */ /* 0x000fc60000410000 */
[----:B------:R-:W-:-:S04]  /*11c0*/  FFMA R5, -R0, R0, R5 ;  /* 0x0000000000057223 */ /* 0x000fc80000000105 */
[----:B------:R-:W-:-:S07]  /*11d0*/  FFMA R0, R5, R6, R0 ;  /* 0x0000000605007223 */ /* 0x000fce0000000000 */
.L_x_25:
[----:B------:R-:W0:Y:S01]  /*11e0*/  LDC.64 R6, c[0x0][0x380] ;  /* 0x0000e000ff067b82 */ /* 0x000e220000000a00 */
[----:B------:R-:W-:Y:S02]  /*11f0*/  FSETP.NEU.AND P0, PT, R4, RZ, PT ;  /* 0x000000ff0400720b */ /* 0x000fe40003f0d000 */
[----:B------:R-:W-:Y:S02]  /*1200*/  IADD3 R3, PT, PT, R3, 0x800000, RZ ;  /* 0x0080000003037810 */ /* 0x000fe40007ffe0ff */
[----:B------:R-:W-:-:S03]  /*1210*/  FSETP.NEU.AND P1, PT, R2, +INF , PT ;  /* 0x7f8000000200780b */ /* 0x000fc60003f2d000 */
[----:B------:R-:W-:-:S06]  /*1220*/  FMUL R3, R3, R0 ;  /* 0x0000000003037220 */ /* 0x000fcc0000400000 */
[----:B------:R-:W-:-:S05]  /*1230*/  @P0 FSEL R2, R2, R3, !P1 ;  /* 0x0000000302020208 */ /* 0x000fca0004800000 */
[----:B0-----:R-:W-:Y:S01]  /*1240*/  STG.E desc[UR6][R6.64], R2 ;  /* 0x0000000206007986 */ /* 0x001fe2000c101906 */
[----:B------:R-:W-:Y:S05]  /*1250*/  EXIT ;  /* 0x000000000000794d */ /* 0x000fea0003800000 */
        .weak           $__internal_0_$__cuda_sm20_sqrt_rn_f32_slowpath
        .type           $__internal_0_$__cuda_sm20_sqrt_rn_f32_slowpath,@function
        .size           $__internal_0_$__cuda_sm20_sqrt_rn_f32_slowpath,(.L_x_38 - $__internal_0_$__cuda_sm20_sqrt_rn_f32_slowpath)
$__internal_0_$__cuda_sm20_sqrt_rn_f32_slowpath:
[----:B------:R-:W-:-:S13]  /*1260*/  LOP3.LUT P0, RZ, R5, 0x7fffffff, RZ, 0xc0, !PT ;  /* 0x7fffffff05ff7812 */ /* 0x000fda000780c0ff */
[----:B------:R-:W-:Y:S05]  /*1270*/  @!P0 BRA `(.L_x_26) ;  /* 0x0000000000488947 */ /* 0x000fea0003800000 */
[----:B------:R-:W-:Y:S01]  /*1280*/  FSETP.GEU.FTZ.AND P0, PT, R5, RZ, PT ;  /* 0x000000ff0500720b */ /* 0x000fe20003f1e000 */
[----:B------:R-:W-:-:S12]  /*1290*/  IMAD.MOV.U32 R0, RZ, RZ, R5 ;  /* 0x000000ffff007224 */ /* 0x000fd800078e0005 */
[----:B------:R-:W-:Y:S01]  /*12a0*/  @!P0 IMAD.MOV.U32 R5, RZ, RZ, 0x7fffffff ;  /* 0x7fffffffff058424 */ /* 0x000fe200078e00ff */
[----:B------:R-:W-:Y:S06]  /*12b0*/  @!P0 BRA `(.L_x_26) ;  /* 0x0000000000388947 */ /* 0x000fec0003800000 */
[----:B------:R-:W-:-:S13]  /*12c0*/  FSETP.GTU.FTZ.AND P0, PT, |R0|, +INF , PT ;  /* 0x7f8000000000780b */ /* 0x000fda0003f1c200 */
[----:B------:R-:W-:Y:S01]  /*12d0*/  @P0 FADD.FTZ R5, R0, 1 ;  /* 0x3f80000000050421 */ /* 0x000fe20000010000 */
[----:B------:R-:W-:Y:S06]  /*12e0*/  @P0 BRA `(.L_x_26) ;  /* 0x00000000002c0947 */ /* 0x000fec0003800000 */
[----:B------:R-:W-:-:S13]  /*12f0*/  FSETP.NEU.FTZ.AND P0, PT, |R0|, +INF , PT ;  /* 0x7f8000000000780b */ /* 0x000fda0003f1d200 */
[----:B------:R-:W-:Y:S01]  /*1300*/  @!P0 IMAD.MOV.U32 R5, RZ, RZ, R0 ;  /* 0x000000ffff058224 */ /* 0x000fe200078e0000 */
[----:B------:R-:W-:Y:S06]  /*1310*/  @!P0 BRA `(.L_x_26) ;  /* 0x0000000000208947 */ /* 0x000fec0003800000 */
[----:B------:R-:W-:-:S04]  /*1320*/  FFMA R0, R0, 1.84467440737095516160e+19, RZ ;  /* 0x5f80000000007823 */ /* 0x000fc800000000ff */
[----:B------:R-:W0:Y:S02]  /*1330*/  MUFU.RSQ R5, R0 ;  /* 0x0000000000057308 */ /* 0x000e240000001400 */
[----:B0-----:R-:W-:Y:S01]  /*1340*/  FMUL.FTZ R7, R0, R5 ;  /* 0x0000000500077220 */ /* 0x001fe20000410000 */
[----:B------:R-:W-:-:S03]  /*1350*/  FMUL.FTZ R5, R5, 0.5 ;  /* 0x3f00000005057820 */ /* 0x000fc60000410000 */
[----:B------:R-:W-:-:S04]  /*1360*/  FADD.FTZ R6, -R7, -RZ ;  /* 0x800000ff07067221 */ /* 0x000fc80000010100 */
[----:B------:R-:W-:-:S04]  /*1370*/  FFMA R6, R7, R6, R0 ;  /* 0x0000000607067223 */ /* 0x000fc80000000000 */
[----:B------:R-:W-:-:S04]  /*1380*/  FFMA R5, R6, R5, R7 ;  /* 0x0000000506057223 */ /* 0x000fc80000000007 */
[----:B------:R-:W-:-:S07]  /*1390*/  FMUL.FTZ R5, R5, 2.3283064365386962891e-10 ;  /* 0x2f80000005057820 */ /* 0x000fce0000410000 */
.L_x_26:
[----:B------:R-:W-:Y:S01]  /*13a0*/  MOV R6, R8 ;  /* 0x0000000800067202 */ /* 0x000fe20000000f00 */
[----:B------:R-:W-:-:S04]  /*13b0*/  IMAD.MOV.U32 R7, RZ, RZ, 0x0 ;  /* 0x00000000ff077424 */ /* 0x000fc800078e00ff */
[----:B------:R-:W-:Y:S05]  /*13c0*/  RET.REL.NODEC R6 `(_Z6_normfPfiPKf) ;  /* 0xffffffec060c7950 */ /* 0x000fea0003c3ffff */
.L_x_27:
        /* <DEDUP_REMOVED lines=11> */
.L_x_38:


//--------------------- .text._Z11setVecValuePff  --------------------------
	.section	.text._Z11setVecValuePff,"ax",@progbits
	.align	128
        .global         _Z11setVecValuePff
        .type           _Z11setVecValuePff,@function
        .size           _Z11setVecValuePff,(.L_x_46 - _Z11setVecValuePff)
        .other          _Z11setVecValuePff,@"STO_CUDA_ENTRY STV_DEFAULT"
_Z11setVecValuePff:
.text._Z11setVecValuePff:
[----:B------:R-:W-:Y:S08]  /*0000*/  LDC R1, c[0x0][0x37c] ;  /* 0x0000df00ff017b82 */ /* 0x000ff00000000800 */
[----:B------:R-:W0:Y:S01]  /*0010*/  LDC R5, c[0x0][0x388] ;  /* 0x0000e200ff057b82 */ /* 0x000e220000000800 */
[----:B------:R-:W0:Y:S07]  /*0020*/  LDCU.64 UR4, c[0x0][0x358] ;  /* 0x00006b00ff0477ac */ /* 0x000e2e0008000a00 */
[----:B------:R-:W0:Y:S02]  /*0030*/  LDC.64 R2, c[0x0][0x380] ;  /* 0x0000e000ff027b82 */ /* 0x000e240000000a00 */
[----:B0-----:R-:W-:Y:S01]  /*0040*/  STG.E desc[UR4][R2.64], R5 ;  /* 0x0000000502007986 */ /* 0x001fe2000c101904 */
[----:B------:R-:W-:Y:S05]  /*0050*/  EXIT ;  /* 0x000000000000794d */ /* 0x000fea0003800000 */
.L_x_28:
        /* <DEDUP_REMOVED lines=10> */
.L_x_46:


//--------------------- .text._Z9_normcdffPff     --------------------------
	.section	.text._Z9_normcdffPff,"ax",@progbits
	.align	128
        .global         _Z9_normcdffPff
        .type           _Z9_normcdffPff,@function
        .size           _Z9_normcdffPff,(.L_x_47 - _Z9_normcdffPff)
        .other          _Z9_normcdffPff,@"STO_CUDA_ENTRY STV_DEFAULT"
_Z9_normcdffPff:
.text._Z9_normcdffPff:
[----:B------:R-:W-:Y:S08]  /*0000*/  LDC R1, c[0x0][0x37c] ;  /* 0x0000df00ff017b82 */ /* 0x000ff00000000800 */
[----:B------:R-:W0:Y:S01]  /*0010*/  LDC R0, c[0x0][0x388] ;  /* 0x0000e200ff007b82 */ /* 0x000e220000000800 */
[----:B------:R-:W-:Y:S01]  /*0020*/  HFMA2 R7, -RZ, RZ, 2.703125, 0 ;  /* 0x41680000ff077431 */ /* 0x000fe200000001ff */
[----:B------:R-:W-:Y:S01]  /*0030*/  MOV R11, 0x3a69a091 ;  /* 0x3a69a091000b7802 */ /* 0x000fe20000000f00 */
[----:B------:R-:W1:Y:S01]  /*0040*/  LDCU.64 UR4, c[0x0][0x358] ;  /* 0x00006b00ff0477ac */ /* 0x000e620008000a00 */
[----:B0-----:R-:W-:-:S02]  /*0050*/  FSETP.GT.AND P0, PT, |R0|, 14.5, PT ;  /* 0x416800000000780b */ /* 0x001fc40003f04200 */
[----:B------:R-:W-:-:S04]  /*0060*/  LOP3.LUT R7, R7, 0x80000000, R0, 0xb8, !PT ;  /* 0x8000000007077812 */ /* 0x000fc800078eb800 */
[----:B------:R-:W-:-:S04]  /*0070*/  FSEL R7, R7, R0, P0 ;  /* 0x0000000007077208 */ /* 0x000fc80000000000 */
[C---:B------:R-:W-:Y:S01]  /*0080*/  FSETP.GEU.AND P2, PT, R7.reuse, -1, PT ;  /* 0xbf8000000700780b */ /* 0x040fe20003f4e000 */
[----:B------:R-:W-:-:S04]  /*0090*/  FMUL R0, R7, -0.70710676908493041992 ;  /* 0xbf3504f307007820 */ /* 0x000fc80000400000 */
[----:B------:R-:W-:-:S04]  /*00a0*/  FFMA R2, R7, -0.70710676908493041992, -R0 ;  /* 0xbf3504f307027823 */ /* 0x000fc80000000800 */
[----:B------:R-:W-:-:S04]  /*00b0*/  FFMA R3, R7, -1.2101617485882343317e-08, R2 ;  /* 0xb24fe77a07037823 */ /* 0x000fc80000000002 */
[----:B------:R-:W-:-:S04]  /*00c0*/  FADD R5, R0, R3 ;  /* 0x0000000300057221 */ /* 0x000fc80000000000 */
[C---:B------:R-:W-:Y:S01]  /*00d0*/  FADD R4, |R5|.reuse, 4 ;  /* 0x4080000005047421 */ /* 0x040fe20000000200 */
[C---:B------:R-:W-:Y:S01]  /*00e0*/  FADD R2, |R5|.reuse, -4 ;  /* 0xc080000005027421 */ /* 0x040fe20000000200 */
[----:B------:R-:W-:Y:S01]  /*00f0*/  FSETP.GEU.AND P1, PT, R5, RZ, PT ;  /* 0x000000ff0500720b */ /* 0x000fe20003f2e000 */
[----:B------:R-:W-:Y:S01]  /*0100*/  @!P2 FADD R0, R0, -R5 ;  /* 0x800000050000a221 */ /* 0x000fe20000000000 */
[----:B------:R0:W2:Y:S03]  /*0110*/  MUFU.RCP R9, R4 ;  /* 0x0000000400097308 */ /* 0x0000a60000001000 */
[----:B------:R-:W-:Y:S01]  /*0120*/  @!P2 FADD R3, R3, R0 ;  /* 0x000000000303a221 */ /* 0x000fe20000000000 */
[----:B0-----:R-:W-:-:S05]  /*0130*/  MOV R4, 0x40000000 ;  /* 0x4000000000047802 */ /* 0x001fca0000000f00 */
[C---:B------:R-:W-:Y:S01]  /*0140*/  FFMA R4, |R5|.reuse, R4, 1 ;  /* 0x3f80000005047423 */ /* 0x040fe20000000204 */
[----:B--2---:R-:W-:Y:S01]  /*0150*/  FMUL R6, R2, R9 ;  /* 0x0000000902067220 */ /* 0x004fe20000400000 */
[----:B------:R-:W-:-:S03]  /*0160*/  FMUL R2, R5, -R5 ;  /* 0x8000000505027220 */ /* 0x000fc60000400000 */
[----:B------:R-:W-:Y:S01]  /*0170*/  FADD R8, R6, 1 ;  /* 0x3f80000006087421 */ /* 0x000fe20000000000 */
[----:B------:R-:W-:-:S03]  /*0180*/  FMUL R10, R2, 1.4426950216293334961 ;  /* 0x3fb8aa3b020a7820 */ /* 0x000fc60000400000 */
[----:B------:R-:W-:-:S03]  /*0190*/  FFMA R8, R8, -4, |R5| ;  /* 0xc080000008087823 */ /* 0x000fc60000000405 */
[----:B------:R-:W0:Y:S01]  /*01a0*/  FRND.TRUNC R10, R10 ;  /* 0x0000000a000a7307 */ /* 0x000e22000020d000 */
[----:B------:R-:W-:-:S04]  /*01b0*/  FFMA R8, |R5|, -R6, R8 ;  /* 0x8000000605087223 */ /* 0x000fc80000000208 */
[----:B------:R-:W-:-:S04]  /*01c0*/  FFMA R8, R9, R8, R6 ;  /* 0x0000000809087223 */ /* 0x000fc80000000006 */
[----:B------:R-:W-:Y:S01]  /*01d0*/  FFMA R9, R8, R11, 0.0070457882247865200043 ;  /* 0x3be6e05b08097423 */ /* 0x000fe2000000000b */
[----:B------:R-:W-:-:S03]  /*01e0*/  HFMA2 R11, -RZ, RZ, 3.4921875, 0 ;  /* 0x42fc0000ff0b7431 */ /* 0x000fc600000001ff */
[----:B------:R-:W-:Y:S01]  /*01f0*/  FFMA R9, R8, R9, -0.015866896137595176697 ;  /* 0xbc81fb4b08097423 */ /* 0x000fe20000000009 */
[----:B0-----:R-:W-:-:S03]  /*0200*/  FSETP.GT.AND P0, PT, |R10|, 126, PT ;  /* 0x42fc00000a00780b */ /* 0x001fc60003f04200 */
[----:B------:R-:W-:Y:S01]  /*0210*/  FFMA R9, R8, R9, 0.036429625004529953003 ;  /* 0x3d15373b08097423 */ /* 0x000fe20000000009 */
[----:B------:R-:W-:-:S03]  /*0220*/  LOP3.LUT R11, R11, 0x80000000, R10, 0xb8, !PT ;  /* 0x800000000b0b7812 */ /* 0x000fc600078eb80a */
[----:B------:R-:W-:Y:S01]  /*0230*/  FFMA R9, R8, R9, -0.066643431782722473145 ;  /* 0xbd887c5a08097423 */ /* 0x000fe20000000009 */
[----:B------:R-:W-:-:S03]  /*0240*/  FSEL R13, R11, R10, P0 ;  /* 0x0000000a0b0d7208 */ /* 0x000fc60000000000 */
[C---:B------:R-:W-:Y:S01]  /*0250*/  FFMA R9, R8.reuse, R9, 0.093814529478549957275 ;  /* 0x3dc021d508097423 */ /* 0x040fe20000000009 */
[----:B------:R-:W0:Y:S01]  /*0260*/  MUFU.RCP R11, R4 ;  /* 0x00000004000b7308 */ /* 0x000e220000001000 */
[----:B------:R-:W-:Y:S02]  /*0270*/  FSETP.GT.AND P0, PT, |R5|, 10.05500030517578125, PT ;  /* 0x4120e1480500780b */ /* 0x000fe40003f04200 */
[C---:B------:R-:W-:Y:S01]  /*0280*/  FFMA R9, R8.reuse, R9, -0.10099056363105773926 ;  /* 0xbdced42408097423 */ /* 0x040fe20000000009 */
[--C-:B------:R-:W-:Y:S01]  /*0290*/  FFMA R6, R13, -0.69314718246459960938, R2.reuse ;  /* 0xbf3172180d067823 */ /* 0x100fe20000000002 */
[----:B------:R-:W-:Y:S02]  /*02a0*/  FFMA R2, -|R5|, |R5|, -R2 ;  /* 0x4000000505027223 */ /* 0x000fe40000000b02 */
[----:B------:R-:W-:Y:S01]  /*02b0*/  FFMA R9, R8, R9, 0.06809400022029876709 ;  /* 0x3d8b74de08097423 */ /* 0x000fe20000000009 */
[C---:B------:R-:W-:Y:S01]  /*02c0*/  FFMA R6, R13.reuse, 1.9046542121259335545e-09, R6 ;  /* 0x3102e3080d067823 */ /* 0x040fe20000000006 */
[----:B------:R-:W-:-:S02]  /*02d0*/  FADD R13, R13, 12583039 ;  /* 0x4b40007f0d0d7421 */ /* 0x000fc40000000000 */
[----:B------:R-:W-:Y:S01]  /*02e0*/  FFMA R9, R8, R9, 0.015377387404441833496 ;  /* 0x3c7bf17008097423 */ /* 0x000fe20000000009 */
[----:B------:R-:W-:Y:S02]  /*02f0*/  FMUL R10, R6, 1.4426950216293334961 ;  /* 0x3fb8aa3b060a7820 */ /* 0x000fe40000400000 */
[----:B------:R-:W-:Y:S01]  /*0300*/  SHF.L.U32 R13, R13, 0x17, RZ ;  /* 0x000000170d0d7819 */ /* 0x000fe200000006ff */
[----:B------:R-:W-:-:S03]  /*0310*/  FFMA R9, R8, R9, -0.1396210789680480957 ;  /* 0xbe0ef8d408097423 */ /* 0x000fc60000000009 */
[----:B------:R-:W2:Y:S01]  /*0320*/  MUFU.EX2 R10, R10 ;  /* 0x0000000a000a7308 */ /* 0x000ea20000000800 */
[----:B------:R-:W-:-:S04]  /*0330*/  FFMA R8, R8, R9, 1.232995152473449707 ;  /* 0x3f9dd2c908087423 */ /* 0x000fc80000000009 */
[----:B0-----:R-:W-:-:S04]  /*0340*/  FMUL R6, R8, R11 ;  /* 0x0000000b08067220 */ /* 0x001fc80000400000 */
[----:B------:R-:W-:-:S04]  /*0350*/  FMUL R9, R6, -2 ;  /* 0xc000000006097820 */ /* 0x000fc80000400000 */
[C---:B------:R-:W-:Y:S01]  /*0360*/  FFMA R9, |R5|.reuse, R9, R8 ;  /* 0x0000000905097223 */ /* 0x040fe20000000208 */
[----:B------:R-:W-:Y:S01]  /*0370*/  @!P2 FMUL R5, R5, -2 ;  /* 0xc00000000505a820 */ /* 0x000fe20000400000 */
[----:B--2---:R-:W-:Y:S02]  /*0380*/  FMUL R13, R13, R10 ;  /* 0x0000000a0d0d7220 */ /* 0x004fe40000400000 */
[----:B------:R-:W-:Y:S02]  /*0390*/  FADD R9, -R6, R9 ;  /* 0x0000000906097221 */ /* 0x000fe40000000100 */
[----:B------:R-:W-:Y:S02]  /*03a0*/  FFMA R2, R13, R2, R13 ;  /* 0x000000020d027223 */ /* 0x000fe4000000000d */
[----:B------:R-:W-:Y:S02]  /*03b0*/  FFMA R9, R11, R9, R6 ;  /* 0x000000090b097223 */ /* 0x000fe40000000006 */
[----:B------:R-:W1:Y:S02]  /*03c0*/  LDC.64 R6, c[0x0][0x380] ;  /* 0x0000e000ff067b82 */ /* 0x000e640000000a00 */
[----:B------:R-:W-:-:S05]  /*03d0*/  FMUL R2, R9, R2 ;  /* 0x0000000209027220 */ /* 0x000fca0000400000 */
[----:B------:R-:W-:-:S05]  /*03e0*/  FSEL R2, R2, RZ, !P0 ;  /* 0x000000ff02027208 */ /* 0x000fca0004000000 */
[----:B------:R-:W-:-:S04]  /*03f0*/  @!P1 FADD R2, -R2, 2 ;  /* 0x4000000002029421 */ /* 0x000fc80000000100 */
[----:B------:R-:W-:-:S04]  /*0400*/  @!P2 FMUL R5, R2, R5 ;  /* 0x000000050205a220 */ /* 0x000fc80000400000 */
[----:B------:R-:W-:-:S04]  /*0410*/  @!P2 FFMA R2, R3, R5, R2 ;  /* 0x000000050302a223 */ /* 0x000fc80000000002 */
[----:B------:R-:W-:-:S05]  /*0420*/  FMUL R3, R2, 0.5 ;  /* 0x3f00000002037820 */ /* 0x000fca0000400000 */
[----:B-1----:R-:W-:Y:S01]  /*0430*/  STG.E desc[UR4][R6.64], R3 ;  /* 0x0000000306007986 */ /* 0x002fe2000c101904 */
[----:B------:R-:W-:Y:S05]  /*0440*/  EXIT ;  /* 0x000000000000794d */ /* 0x000fea0003800000 */
.L_x_29:
        /* <DEDUP_REMOVED lines=11> */
.L_x_47:


//--------------------- .text._Z7_norm4dPfffff    --------------------------
	.section	.text._Z7_norm4dPfffff,"ax",@progbits
	.align	128
        .global         _Z7_norm4dPfffff
        .type           _Z7_norm4dPfffff,@function
        .size           _Z7_norm4dPfffff,(.L_x_39 - _Z7_norm4dPfffff)
        .other          _Z7_norm4dPfffff,@"STO_CUDA_ENTRY STV_DEFAULT"
_Z7_norm4dPfffff:
.text._Z7_norm4dPfffff:
[----:B------:R-:W-:Y:S08]  /*0000*/  LDC R1, c[0x0][0x37c] ;  /* 0x0000df00ff017b82 */ /* 0x000ff00000000800 */
[----:B------:R-:W0:Y:S01]  /*0010*/  LDC.64 R2, c[0x0][0x388] ;  /* 0x0000e200ff027b82 */ /* 0x000e220000000a00 */
[----:B------:R-:W1:Y:S01]  /*0020*/  LDCU.64 UR6, c[0x0][0x390] ;  /* 0x00007200ff0677ac */ /* 0x000e620008000a00 */
[----:B------:R-:W2:Y:S01]  /*0030*/  LDCU.64 UR4, c[0x0][0x358] ;  /* 0x00006b00ff0477ac */ /* 0x000ea20008000a00 */
        /* <DEDUP_REMOVED lines=11> */
[-C--:B------:R-:W-:Y:S01]  /*00f0*/  FMUL R0, R0, R9.reuse ;  /* 0x0000000900007220 */ /* 0x080fe20000400000 */
[----:B------:R-:W-:Y:S01]  /*0100*/  FMUL R9, R4, R9 ;  /* 0x0000000904097220 */ /* 0x000fe20000400000 */
[----:B------:R-:W-:Y:S01]  /*0110*/  FMUL R7, R7, R7 ;  /* 0x0000000707077220 */ /* 0x000fe20000400000 */
[----:B------:R-:W-:-:S03]  /*0120*/  FADD R2, R2, |UR7| ;  /* 0x4000000702027e21 */ /* 0x000fc60008000000 */
[----:B------:R-:W-:-:S04]  /*0130*/  FFMA R7, R6, R6, R7 ;  /* 0x0000000606077223 */ /* 0x000fc80000000007 */
[----:B------:R-:W-:Y:S01]  /*0140*/  FFMA R0, R0, R0, R7 ;  /* 0x0000000000007223 */ /* 0x000fe20000000007 */
[----:B------:R-:W-:-:S03]  /*0150*/  FADD R7, R2, |UR6| ;  /* 0x4000000602077e21 */ /* 0x000fc60008000000 */
[----:B------:R-:W-:-:S04]  /*0160*/  FFMA R0, R9, R9, R0 ;  /* 0x0000000909007223 */ /* 0x000fc80000000000 */
[----:B------:R0:W1:Y:S01]  /*0170*/  MUFU.RSQ R9, R0 ;  /* 0x0000000000097308 */ /* 0x0000620000001400 */
[----:B------:R-:W-:-:S04]  /*0180*/  IADD3 R6, PT, PT, R0, -0xd000000, RZ ;  /* 0xf300000000067810 */ /* 0x000fc80007ffe0ff */
[----:B------:R-:W-:-:S13]  /*0190*/  ISETP.GT.U32.AND P0, PT, R6, 0x727fffff, PT ;  /* 0x727fffff0600780c */ /* 0x000fda0003f04070 */
[----:B012---:R-:W-:Y:S05]  /*01a0*/  @!P0 BRA `(.L_x_30) ;  /* 0x00000000000c8947 */ /* 0x007fea0003800000 */
[----:B------:R-:W-:-:S07]  /*01b0*/  MOV R6, 0x1d0 ;  /* 0x000001d000067802 */ /* 0x000fce0000000f00 */
[----:B------:R-:W-:Y:S05]  /*01c0*/  CALL.REL.NOINC `($__internal_1_$__cuda_sm20_sqrt_rn_f32_slowpath) ;  /* 0x0000000000347944 */ /* 0x000fea0003c00000 */
[----:B------:R-:W-:Y:S05]  /*01d0*/  BRA `(.L_x_31) ;  /* 0x0000000000107947 */ /* 0x000fea0003800000 */
.L_x_30:
[----:B------:R-:W-:Y:S01]  /*01e0*/  FMUL.FTZ R3, R0, R9 ;  /* 0x0000000900037220 */ /* 0x000fe20000410000 */
[----:B------:R-:W-:-:S03]  /*01f0*/  FMUL.FTZ R9, R9, 0.5 ;  /* 0x3f00000009097820 */ /* 0x000fc60000410000 */
[----:B------:R-:W-:-:S04]  /*0200*/  FFMA R0, -R3, R3, R0 ;  /* 0x0000000303007223 */ /* 0x000fc80000000100 */
[----:B------:R-:W-:-:S07]  /*0210*/  FFMA R0, R0, R9, R3 ;  /* 0x0000000900007223 */ /* 0x000fce0000000003 */
.L_x_31:
[----:B------:R-:W0:Y:S01]  /*0220*/  LDC.64 R2, c[0x0][0x380] ;  /* 0x0000e000ff027b82 */ /* 0x000e220000000a00 */
[----:B------:R-:W-:Y:S02]  /*0230*/  FSETP.GT.AND P0, PT, R7, R4, PT ;  /* 0x000000040700720b */ /* 0x000fe40003f04000 */
[----:B------:R-:W-:-:S11]  /*0240*/  LOP3.LUT R5, R5, 0x800000, RZ, 0xfc, !PT ;  /* 0x0080000005057812 */ /* 0x000fd600078efcff */
[----:B------:R-:W-:Y:S01]  /*0250*/  @P0 FMUL R7, R5, R0 ;  /* 0x0000000005070220 */ /* 0x000fe20000400000 */
[----:B------:R-:W-:-:S04]  /*0260*/  FSETP.NEU.AND P0, PT, R4, +INF , PT ;  /* 0x7f8000000400780b */ /* 0x000fc80003f0d000 */
[----:B------:R-:W-:-:S05]  /*0270*/  FSEL R7, R7, +INF , P0 ;  /* 0x7f80000007077808 */ /* 0x000fca0000000000 */
[----:B0-----:R-:W-:Y:S01]  /*0280*/  STG.E desc[UR4][R2.64], R7 ;  /* 0x0000000702007986 */ /* 0x001fe2000c101904 */
[----:B------:R-:W-:Y:S05]  /*0290*/  EXIT ;  /* 0x000000000000794d */ /* 0x000fea0003800000 */
        .weak           $__internal_1_$__cuda_sm20_sqrt_rn_f32_slowpath
        .type           $__internal_1_$__cuda_sm20_sqrt_rn_f32_slowpath,@function
        .size           $__internal_1_$__cuda_sm20_sqrt_rn_f32_slowpath,(.L_x_39 - $__internal_1_$__cuda_sm20_sqrt_rn_f32_slowpath)
$__internal_1_$__cuda_sm20_sqrt_rn_f32_slowpath:
[----:B------:R-:W-:-:S13]  /*02a0*/  LOP3.LUT P0, RZ, R0, 0x7fffffff, RZ, 0xc0, !PT ;  /* 0x7fffffff00ff7812 */ /* 0x000fda000780c0ff */
[----:B------:R-:W-:Y:S01]  /*02b0*/  @!P0 MOV R2, R0 ;  /* 0x0000000000028202 */ /* 0x000fe20000000f00 */
[----:B------:R-:W-:Y:S06]  /*02c0*/  @!P0 BRA `(.L_x_32) ;  /* 0x0000000000448947 */ /* 0x000fec0003800000 */
[----:B------:R-:W-:-:S13]  /*02d0*/  FSETP.GEU.FTZ.AND P0, PT, R0, RZ, PT ;  /* 0x000000ff0000720b */ /* 0x000fda0003f1e000 */
[----:B------:R-:W-:Y:S01]  /*02e0*/  @!P0 MOV R2, 0x7fffffff ;  /* 0x7fffffff00028802 */ /* 0x000fe20000000f00 */
[----:B------:R-:W-:Y:S06]  /*02f0*/  @!P0 BRA `(.L_x_32) ;  /* 0x0000000000388947 */ /* 0x000fec0003800000 */
[----:B------:R-:W-:-:S13]  /*0300*/  FSETP.GTU.FTZ.AND P0, PT, |R0|, +INF , PT ;  /* 0x7f8000000000780b */ /* 0x000fda0003f1c200 */
[----:B------:R-:W-:Y:S01]  /*0310*/  @P0 FADD.FTZ R2, R0, 1 ;  /* 0x3f80000000020421 */ /* 0x000fe20000010000 */
[----:B------:R-:W-:Y:S06]  /*0320*/  @P0 BRA `(.L_x_32) ;  /* 0x00000000002c0947 */ /* 0x000fec0003800000 */
[----:B------:R-:W-:-:S13]  /*0330*/  FSETP.NEU.FTZ.AND P0, PT, |R0|, +INF , PT ;  /* 0x7f8000000000780b */ /* 0x000fda0003f1d200 */
[----:B------:R-:W-:Y:S01]  /*0340*/  @!P0 MOV R2, R0 ;  /* 0x0000000000028202 */ /* 0x000fe20000000f00 */
        /* <DEDUP_REMOVED lines=9> */
.L_x_32:
[----:B------:R-:W-:Y:S01]  /*03e0*/  HFMA2 R3, -RZ, RZ, 0, 0 ;  /* 0x00000000ff037431 */ /* 0x000fe200000001ff */
[----:B------:R-:W-:Y:S02]  /*03f0*/  MOV R0, R2 ;  /* 0x0000000200007202 */ /* 0x000fe40000000f00 */
[----:B------:R-:W-:-:S04]  /*0400*/  MOV R2, R6 ;  /* 0x0000000600027202 */ /* 0x000fc80000000f00 */
[----:B------:R-:W-:Y:S05]  /*0410*/  RET.REL.NODEC R2 `(_Z7_norm4dPfffff) ;  /* 0xfffffff802f87950 */ /* 0x000fea0003c3ffff */
.L_x_33:
        /* <DEDUP_REMOVED lines=14> */
.L_x_39:


//--------------------- .text._Z8_norm3dfPffff    --------------------------
	.section	.text._Z8_norm3dfPffff,"ax",@progbits
	.align	128
        .global         _Z8_norm3dfPffff
        .type           _Z8_norm3dfPffff,@function
        .size           _Z8_norm3dfPffff,(.L_x_40 - _Z8_norm3dfPffff)
        .other          _Z8_norm3dfPffff,@"STO_CUDA_ENTRY STV_DEFAULT"
_Z8_norm3dfPffff:
.text._Z8_norm3dfPffff:
[----:B------:R-:W-:Y:S08]  /*0000*/  LDC R1, c[0x0][0x37c] ;  /* 0x0000df00ff017b82 */ /* 0x000ff00000000800 */
[----:B------:R-:W0:Y:S01]  /*0010*/  LDC.64 R4, c[0x0][0x388] ;  /* 0x0000e200ff047b82 */ /* 0x000e220000000a00 */
[----:B------:R-:W1:Y:S01]  /*0020*/  LDCU UR6, c[0x0][0x390] ;  /* 0x00007200ff0677ac */ /* 0x000e620008000800 */
[----:B------:R-:W2:Y:S01]  /*0030*/  LDCU.64 UR4, c[0x0][0x358] ;  /* 0x00006b00ff0477ac */ /* 0x000ea20008000a00 */
[----:B0-----:R-:W-:-:S04]  /*0040*/  FMNMX R0, |R4|, |R5|, !PT ;  /* 0x4000000504007209 */ /* 0x001fc80007800200 */
[C---:B-1----:R-:W-:Y:S02]  /*0050*/  FMNMX R2, R0.reuse, |UR6|, !PT ;  /* 0x4000000600027c09 */ /* 0x042fe4000f800000 */
[----:B------:R-:W-:Y:S02]  /*0060*/  FMNMX R6, R0, |UR6|, PT ;  /* 0x4000000600067c09 */ /* 0x000fe4000b800000 */
[----:B------:R-:W-:Y:S02]  /*0070*/  LOP3.LUT R3, R2, 0xfe000000, RZ, 0xc0, !PT ;  /* 0xfe00000002037812 */ /* 0x000fe400078ec0ff */
[C---:B------:R-:W-:Y:S01]  /*0080*/  FMNMX R0, |R4|.reuse, |R5|, PT ;  /* 0x4000000504007209 */ /* 0x040fe20003800200 */
[----:B------:R-:W-:Y:S01]  /*0090*/  FADD R4, |R4|, |R5| ;  /* 0x4000000504047221 */ /* 0x000fe20000000200 */
[----:B------:R-:W-:-:S05]  /*00a0*/  LOP3.LUT R7, R3, 0x7e800000, RZ, 0x3c, !PT ;  /* 0x7e80000003077812 */ /* 0x000fca00078e3cff */
[-C--:B------:R-:W-:Y:S01]  /*00b0*/  FMUL R6, R6, R7.reuse ;  /* 0x0000000706067220 */ /* 0x080fe20000400000 */
[-C--:B------:R-:W-:Y:S01]  /*00c0*/  FMUL R0, R0, R7.reuse ;  /* 0x0000000700007220 */ /* 0x080fe20000400000 */
[----:B------:R-:W-:Y:S02]  /*00d0*/  FMUL R7, R2, R7 ;  /* 0x0000000702077220 */ /* 0x000fe40000400000 */
[----:B------:R-:W-:-:S04]  /*00e0*/  FMUL R9, R6, R6 ;  /* 0x0000000606097220 */ /* 0x000fc80000400000 */
[----:B------:R-:W-:-:S04]  /*00f0*/  FFMA R0, R0, R0, R9 ;  /* 0x0000000000007223 */ /* 0x000fc80000000009 */
[----:B------:R-:W-:Y:S01]  /*0100*/  FFMA R0, R7, R7, R0 ;  /* 0x0000000707007223 */ /* 0x000fe20000000000 */
[----:B------:R-:W-:-:S03]  /*0110*/  FADD R7, R4, |UR6| ;  /* 0x4000000604077e21 */ /* 0x000fc60008000000 */
[----:B------:R0:W1:Y:S01]  /*0120*/  MUFU.RSQ R9, R0 ;  /* 0x0000000000097308 */ /* 0x0000620000001400 */
[----:B------:R-:W-:-:S04]  /*0130*/  IADD3 R6, PT, PT, R0, -0xd000000, RZ ;  /* 0xf300000000067810 */ /* 0x000fc80007ffe0ff */
[----:B------:R-:W-:-:S13]  /*0140*/  ISETP.GT.U32.AND P0, PT, R6, 0x727fffff, PT ;  /* 0x727fffff0600780c */ /* 0x000fda0003f04070 */
[----:B012---:R-:W-:Y:S05]  /*0150*/  @!P0 BRA `(.L_x_34) ;  /* 0x00000000000c8947 */ /* 0x007fea0003800000 */
[----:B------:R-:W-:-:S07]  /*0160*/  MOV R6, 0x180 ;  /* 0x0000018000067802 */ /* 0x000fce0000000f00 */
[----:B------:R-:W-:Y:S05]  /*0170*/  CALL.REL.NOINC `($__internal_2_$__cuda_sm20_sqrt_rn_f32_slowpath) ;  /* 0x0000000000347944 */ /* 0x000fea0003c00000 */
[----:B------:R-:W-:Y:S05]  /*0180*/  BRA `(.L_x_35) ;  /* 0x0000000000107947 */ /* 0x000fea0003800000 */
.L_x_34:
[----:B------:R-:W-:Y:S01]  /*0190*/  FMUL.FTZ R5, R0, R9 ;  /* 0x0000000900057220 */ /* 0x000fe20000410000 */
[----:B------:R-:W-:-:S03]  /*01a0*/  FMUL.FTZ R9, R9, 0.5 ;  /* 0x3f00000009097820 */ /* 0x000fc60000410000 */
[----:B------:R-:W-:-:S04]  /*01b0*/  FFMA R0, -R5, R5, R0 ;  /* 0x0000000505007223 */ /* 0x000fc80000000100 */
[----:B------:R-:W-:-:S07]  /*01c0*/  FFMA R0, R0, R9, R5 ;  /* 0x0000000900007223 */ /* 0x000fce0000000005 */
.L_x_35:
        /* <DEDUP_REMOVED lines=8> */
        .weak           $__internal_2_$__cuda_sm20_sqrt_rn_f32_slowpath
        .type           $__internal_2_$__cuda_sm20_sqrt_rn_f32_slowpath,@function
        .size           $__internal_2_$__cuda_sm20_sqrt_rn_f32_slowpath,(.L_x_40 - $__internal_2_$__cuda_sm20_sqrt_rn_f32_slowpath)
$__internal_2_$__cuda_sm20_sqrt_rn_f32_slowpath:
        /* <DEDUP_REMOVED lines=20> */
.L_x_36:
[----:B------:R-:W-:Y:S01]  /*0390*/  HFMA2 R5, -RZ, RZ, 0, 0 ;  /* 0x00000000ff057431 */ /* 0x000fe200000001ff */
[----:B------:R-:W-:Y:S02]  /*03a0*/  MOV R0, R4 ;  /* 0x0000000400007202 */ /* 0x000fe40000000f00 */
[----:B------:R-:W-:-:S04]  /*03b0*/  MOV R4, R6 ;  /* 0x0000000600047202 */ /* 0x000fc80000000f00 */
[----:B------:R-:W-:Y:S05]  /*03c0*/  RET.REL.NODEC R4 `(_Z8_norm3dfPffff) ;  /* 0xfffffffc040c7950 */ /* 0x000fea0003c3ffff */
.L_x_37:
        /* <DEDUP_REMOVED lines=11> */
.L_x_40:


//--------------------- .nv.shared.reserved.0     --------------------------
	.section	.nv.shared.reserved.0,"aw",@nobits
	.weak		__nv_reservedSMEM_offset_0_alias
	.size		__nv_reservedSMEM_offset_0_alias, 0, 64
	.other		__nv_reservedSMEM_offset_0_alias,@"STO_CUDA_RESERVED_SHARED STV_DEFAULT"
__nv_reservedSMEM_offset_0_alias:
	.zero		0
	.zero		64


//--------------------- .nv.constant0._Z7_rnormfPfiPKf --------------------------
	.section	.nv.constant0._Z7_rnormfPfiPKf,"a",@progbits
	.sectionflags	@""
	.align	4
.nv.constant0._Z7_rnormfPfiPKf:
	.zero		920


//--------------------- .nv.constant0._Z9_rnorm4dfPfffff --------------------------
	.section	.nv.constant0._Z9_rnorm4dfPfffff,"a",@progbits
	.sectionflags	@""
	.align	4
.nv.constant0._Z9_rnorm4dfPfffff:
	.zero		920


//--------------------- .nv.constant0._Z9_rnorm3dfPffff --------------------------
	.section	.nv.constant0._Z9_rnorm3dfPffff,"a",@progbits
	.sectionflags	@""
	.align	4
.nv.constant0._Z9_rnorm3dfPffff:
	.zero		916


//--------------------- .nv.constant0._Z7_rcbrtfPff --------------------------
	.section	.nv.constant0._Z7_rcbrtfPff,"a",@progbits
	.sectionflags	@""
	.align	4
.nv.constant0._Z7_rcbrtfPff:
	.zero		908


//--------------------- .nv.constant0._Z6_normfPfiPKf --------------------------
	.section	.nv.constant0._Z6_normfPfiPKf,"a",@progbits
	.sectionflags	@""
	.align	4
.nv.constant0._Z6_normfPfiPKf:
	.zero		920


//--------------------- .nv.constant0._Z11setVecValuePff --------------------------
	.section	.nv.constant0._Z11setVecValuePff,"a",@progbits
	.sectionflags	@""
	.align	4
.nv.constant0._Z11setVecValuePff:
	.zero		908


//--------------------- .nv.constant0._Z9_normcdffPff --------------------------
	.section	.nv.constant0._Z9_normcdffPff,"a",@progbits
	.sectionflags	@""
	.align	4
.nv.constant0._Z9_normcdffPff:
	.zero		908


//--------------------- .nv.constant0._Z7_norm4dPfffff --------------------------
	.section	.nv.constant0._Z7_norm4dPfffff,"a",@progbits
	.sectionflags	@""
	.align	4
.nv.constant0._Z7_norm4dPfffff:
	.zero		920


//--------------------- .nv.constant0._Z8_norm3dfPffff --------------------------
	.section	.nv.constant0._Z8_norm3dfPffff,"a",@progbits
	.sectionflags	@""
	.align	4
.nv.constant0._Z8_norm3dfPffff:
	.zero		916


//--------------------- SYMBOLS --------------------------

	.type		.nv.reservedSmem.offset0,@object
	.size		.nv.reservedSmem.offset0,0x4
